def attn_fwd(
    Q,
    K,
    V,
    Out,
    Lse,
    sm_scale,
    stride_qz,
    stride_qh,
    stride_qm,
    stride_qk,
    stride_kz,
    stride_kh,
    stride_kn,
    stride_kk,
    stride_vz,
    stride_vh,
    stride_vn,
    stride_vk,
    stride_oz,
    stride_oh,
    stride_om,
    stride_ok,
    seqlen_q,
    seqlen_k,
    BLOCK_M: tl.constexpr,
    BLOCK_N: tl.constexpr,
    HEAD_DIM: tl.constexpr,
    CAUSAL: tl.constexpr,
):
    start_m = tl.program_id(0)
    off_hz = tl.program_id(1)
    q_off = off_hz * stride_qh
    k_off = off_hz * stride_kh
    v_off = off_hz * stride_vh
    offs_m = start_m * BLOCK_M + tl.arange(0, BLOCK_M)
    offs_d = tl.arange(0, HEAD_DIM)
    offs_n = tl.arange(0, BLOCK_N)
    q_ptrs = Q + q_off + offs_m[:, None] * stride_qm + offs_d[None, :] * stride_qk
    k_ptrs = K + k_off + offs_d[:, None] * stride_kk + offs_n[None, :] * stride_kn
    v_ptrs = V + v_off + offs_n[:, None] * stride_vn + offs_d[None, :] * stride_vk
    m_i = tl.full([BLOCK_M], float("-inf"), dtype=tl.float32)
    l_i = tl.zeros([BLOCK_M], dtype=tl.float32) + 1.0
    acc = tl.zeros([BLOCK_M, HEAD_DIM], dtype=tl.float32)
    q = tl.load(q_ptrs)
    acc, l_i, m_i = _attn_fwd_inner(
        acc,
        l_i,
        m_i,
        q,
        k_ptrs,
        v_ptrs,
        sm_scale,
        stride_kn,
        stride_vn,
        start_m,
        seqlen_k,
        BLOCK_M,
        BLOCK_N,
        HEAD_DIM,
        CAUSAL,
    )
    acc = acc / l_i[:, None]
    lse = m_i + tl.math.log2(l_i) / 1.4426950408889634
    o_ptrs = (
        Out
        + off_hz * stride_oh
        + offs_m[:, None] * stride_om
        + offs_d[None, :] * stride_ok
    )
    tl.store(o_ptrs, acc.to(Out.dtype.element_ty))
    tl.store(Lse + off_hz * seqlen_q + offs_m, lse)

# config = {"BLOCK_M": 128, "BLOCK_N": 32, "HEAD_DIM": 128, "arch": "sm_80", "causal": true, "dtype": "fp16", "num_stages": 2, "num_warps": 8}
# arch = sm_80


// ===== COMPILED SASS (sm_80) =====

	.target	sm_80

	.elftype	@"ET_EXEC"


//--------------------- .note.nv.tkinfo           --------------------------
	.section	.note.nv.tkinfo,"",@"SHT_NOTE"
	.sectionflags	@"SHF_NOTE_NV_TKINFO"
	.tkinfo
        /*0018*/ 	.word	0x00000002
        /*0030*/ 	.string	""
        /*0030*/ 	.string	"ptxas"
        /*0030*/ 	.string	"Cuda compilation tools, release 13.0, V13.0.88"
        /*0030*/ 	.string	"Build cuda_13.0.r13.0/compiler.36424714_0"
        /*0030*/ 	.string	"-v  -suppress-debug-info  -lineinfo  -arch sm_80 "



//--------------------- .note.nv.cuinfo           --------------------------
	.section	.note.nv.cuinfo,"",@"SHT_NOTE"
	.sectionflags	@"SHF_NOTE_NV_CUINFO"
        /*0018*/ 	.short	0x0002
        /*001a*/ 	.short	0x0050
        /*001c*/ 	.short	0x0082
	.zero		2


//--------------------- .nv.info                  --------------------------
	.section	.nv.info,"",@"SHT_CUDA_INFO"
	.align	4


	//----- nvinfo : EIATTR_REGCOUNT
	.align		4
        /*0000*/ 	.byte	0x04, 0x2f
        /*0002*/ 	.short	(.L_2 - .L_1)
	.align		4
.L_1:
        /*0004*/ 	.word	index@(attn_fwd)
        /*0008*/ 	.word	0x000000fc


	//----- nvinfo : EIATTR_FRAME_SIZE
	.align		4
.L_2:
        /*000c*/ 	.byte	0x04, 0x11
        /*000e*/ 	.short	(.L_4 - .L_3)
	.align		4
.L_3:
        /*0010*/ 	.word	index@(attn_fwd)
        /*0014*/ 	.word	0x00000000


	//----- nvinfo : EIATTR_MIN_STACK_SIZE
	.align		4
.L_4:
        /*0018*/ 	.byte	0x04, 0x12
        /*001a*/ 	.short	(.L_6 - .L_5)
	.align		4
.L_5:
        /*001c*/ 	.word	index@(attn_fwd)
        /*0020*/ 	.word	0x00000000
.L_6:


//--------------------- .nv.info.attn_fwd         --------------------------
	.section	.nv.info.attn_fwd,"",@"SHT_CUDA_INFO"
	.sectionflags	@""
	.align	4


	//----- nvinfo : EIATTR_CUDA_API_VERSION
	.align		4
        /*0000*/ 	.byte	0x04, 0x37
        /*0002*/ 	.short	(.L_8 - .L_7)
.L_7:
        /*0004*/ 	.word	0x00000082


	//----- nvinfo : EIATTR_SW2861232_WAR
	.align		4
.L_8:
        /*0008*/ 	.byte	0x01, 0x35
	.zero		2


	//----- nvinfo : EIATTR_PARAM_CBANK
	.align		4
        /*000c*/ 	.byte	0x04, 0x0a
        /*000e*/ 	.short	(.L_10 - .L_9)
	.align		4
.L_9:
        /*0010*/ 	.word	index@(.nv.constant0.attn_fwd)
        /*0014*/ 	.short	0x0160
        /*0016*/ 	.short	0x0088


	//----- nvinfo : EIATTR_CBANK_PARAM_SIZE
	.align		4
.L_10:
        /*0018*/ 	.byte	0x03, 0x19
        /*001a*/ 	.short	0x0088


	//----- nvinfo : EIATTR_KPARAM_INFO
	.align		4
        /*001c*/ 	.byte	0x04, 0x17
        /*001e*/ 	.short	(.L_12 - .L_11)
.L_11:
        /*0020*/ 	.word	0x00000000
        /*0024*/ 	.short	0x0019
        /*0026*/ 	.short	0x0080
        /*0028*/ 	.byte	0x00, 0xf4, 0x21, 0x00


	//----- nvinfo : EIATTR_KPARAM_INFO
	.align		4
.L_12:
        /*002c*/ 	.byte	0x04, 0x17
        /*002e*/ 	.short	(.L_14 - .L_13)
.L_13:
        /*0030*/ 	.word	0x00000000
        /*0034*/ 	.short	0x0018
        /*0036*/ 	.short	0x0078
        /*0038*/ 	.byte	0x00, 0xf4, 0x21, 0x00


	//----- nvinfo : EIATTR_KPARAM_INFO
	.align		4
.L_14:
        /*003c*/ 	.byte	0x04, 0x17
        /*003e*/ 	.short	(.L_16 - .L_15)
.L_15:
        /*0040*/ 	.word	0x00000000
        /*0044*/ 	.short	0x0017
        /*0046*/ 	.short	0x0070
        /*0048*/ 	.byte	0x00, 0xf0, 0x11, 0x00


	//----- nvinfo : EIATTR_KPARAM_INFO
	.align		4
.L_16:
        /*004c*/ 	.byte	0x04, 0x17
        /*004e*/ 	.short	(.L_18 - .L_17)
.L_17:
        /*0050*/ 	.word	0x00000000
        /*0054*/ 	.short	0x0016
        /*0056*/ 	.short	0x006c
        /*0058*/ 	.byte	0x00, 0xf0, 0x11, 0x00


	//----- nvinfo : EIATTR_KPARAM_INFO
	.align		4
.L_18:
        /*005c*/ 	.byte	0x04, 0x17
        /*005e*/ 	.short	(.L_20 - .L_19)
.L_19:
        /*0060*/ 	.word	0x00000000
        /*0064*/ 	.short	0x0015
        /*0066*/ 	.short	0x0068
        /*0068*/ 	.byte	0x00, 0xf0, 0x11, 0x00


	//----- nvinfo : EIATTR_KPARAM_INFO
	.align		4
.L_20:
        /*006c*/ 	.byte	0x04, 0x17
        /*006e*/ 	.short	(.L_22 - .L_21)
.L_21:
        /*0070*/ 	.word	0x00000000
        /*0074*/ 	.short	0x0014
        /*0076*/ 	.short	0x0064
        /*0078*/ 	.byte	0x00, 0xf0, 0x11, 0x00


	//----- nvinfo : EIATTR_KPARAM_INFO
	.align		4
.L_22:
        /*007c*/ 	.byte	0x04, 0x17
        /*007e*/ 	.short	(.L_24 - .L_23)
.L_23:
        /*0080*/ 	.word	0x00000000
        /*0084*/ 	.short	0x0013
        /*0086*/ 	.short	0x0060
        /*0088*/ 	.byte	0x00, 0xf0, 0x11, 0x00


	//----- nvinfo : EIATTR_KPARAM_INFO
	.align		4
.L_24:
        /*008c*/ 	.byte	0x04, 0x17
        /*008e*/ 	.short	(.L_26 - .L_25)
.L_25:
        /*0090*/ 	.word	0x00000000
        /*0094*/ 	.short	0x0012
        /*0096*/ 	.short	0x005c
        /*0098*/ 	.byte	0x00, 0xf0, 0x11, 0x00


	//----- nvinfo : EIATTR_KPARAM_INFO
	.align		4
.L_26:
        /*009c*/ 	.byte	0x04, 0x17
        /*009e*/ 	.short	(.L_28 - .L_27)
.L_27:
        /*00a0*/ 	.word	0x00000000
        /*00a4*/ 	.short	0x0011
        /*00a6*/ 	.short	0x0058
        /*00a8*/ 	.byte	0x00, 0xf0, 0x11, 0x00


	//----- nvinfo : EIATTR_KPARAM_INFO
	.align		4
.L_28:
        /*00ac*/ 	.byte	0x04, 0x17
        /*00ae*/ 	.short	(.L_30 - .L_29)
.L_29:
        /*00b0*/ 	.word	0x00000000
        /*00b4*/ 	.short	0x0010
        /*00b6*/ 	.short	0x0054
        /*00b8*/ 	.byte	0x00, 0xf0, 0x11, 0x00


	//----- nvinfo : EIATTR_KPARAM_INFO
	.align		4
.L_30:
        /*00bc*/ 	.byte	0x04, 0x17
        /*00be*/ 	.short	(.L_32 - .L_31)
.L_31:
        /*00c0*/ 	.word	0x00000000
        /*00c4*/ 	.short	0x000f
        /*00c6*/ 	.short	0x0050
        /*00c8*/ 	.byte	0x00, 0xf0, 0x11, 0x00


	//----- nvinfo : EIATTR_KPARAM_INFO
	.align		4
.L_32:
        /*00cc*/ 	.byte	0x04, 0x17
        /*00ce*/ 	.short	(.L_34 - .L_33)
.L_33:
        /*00d0*/ 	.word	0x00000000
        /*00d4*/ 	.short	0x000e
        /*00d6*/ 	.short	0x004c
        /*00d8*/ 	.byte	0x00, 0xf0, 0x11, 0x00


	//----- nvinfo : EIATTR_KPARAM_INFO
	.align		4
.L_34:
        /*00dc*/ 	.byte	0x04, 0x17
        /*00de*/ 	.short	(.L_36 - .L_35)
.L_35:
        /*00e0*/ 	.word	0x00000000
        /*00e4*/ 	.short	0x000d
        /*00e6*/ 	.short	0x0048
        /*00e8*/ 	.byte	0x00, 0xf0, 0x11, 0x00


	//----- nvinfo : EIATTR_KPARAM_INFO
	.align		4
.L_36:
        /*00ec*/ 	.byte	0x04, 0x17
        /*00ee*/ 	.short	(.L_38 - .L_37)
.L_37:
        /*00f0*/ 	.word	0x00000000
        /*00f4*/ 	.short	0x000c
        /*00f6*/ 	.short	0x0044
        /*00f8*/ 	.byte	0x00, 0xf0, 0x11, 0x00


	//----- nvinfo : EIATTR_KPARAM_INFO
	.align		4
.L_38:
        /*00fc*/ 	.byte	0x04, 0x17
        /*00fe*/ 	.short	(.L_40 - .L_39)
.L_39:
        /*0100*/ 	.word	0x00000000
        /*0104*/ 	.short	0x000b
        /*0106*/ 	.short	0x0040
        /*0108*/ 	.byte	0x00, 0xf0, 0x11, 0x00


	//----- nvinfo : EIATTR_KPARAM_INFO
	.align		4
.L_40:
        /*010c*/ 	.byte	0x04, 0x17
        /*010e*/ 	.short	(.L_42 - .L_41)
.L_41:
        /*0110*/ 	.word	0x00000000
        /*0114*/ 	.short	0x000a
        /*0116*/ 	.short	0x003c
        /*0118*/ 	.byte	0x00, 0xf0, 0x11, 0x00


	//----- nvinfo : EIATTR_KPARAM_INFO
	.align		4
.L_42:
        /*011c*/ 	.byte	0x04, 0x17
        /*011e*/ 	.short	(.L_44 - .L_43)
.L_43:
        /*0120*/ 	.word	0x00000000
        /*0124*/ 	.short	0x0009
        /*0126*/ 	.short	0x0038
        /*0128*/ 	.byte	0x00, 0xf0, 0x11, 0x00


	//----- nvinfo : EIATTR_KPARAM_INFO
	.align		4
.L_44:
        /*012c*/ 	.byte	0x04, 0x17
        /*012e*/ 	.short	(.L_46 - .L_45)
.L_45:
        /*0130*/ 	.word	0x00000000
        /*0134*/ 	.short	0x0008
        /*0136*/ 	.short	0x0034
        /*0138*/ 	.byte	0x00, 0xf0, 0x11, 0x00


	//----- nvinfo : EIATTR_KPARAM_INFO
	.align		4
.L_46:
        /*013c*/ 	.byte	0x04, 0x17
        /*013e*/ 	.short	(.L_48 - .L_47)
.L_47:
        /*0140*/ 	.word	0x00000000
        /*0144*/ 	.short	0x0007
        /*0146*/ 	.short	0x0030
        /*0148*/ 	.byte	0x00, 0xf0, 0x11, 0x00


	//----- nvinfo : EIATTR_KPARAM_INFO
	.align		4
.L_48:
        /*014c*/ 	.byte	0x04, 0x17
        /*014e*/ 	.short	(.L_50 - .L_49)
.L_49:
        /*0150*/ 	.word	0x00000000
        /*0154*/ 	.short	0x0006
        /*0156*/ 	.short	0x002c
        /*0158*/ 	.byte	0x00, 0xf0, 0x11, 0x00


	//----- nvinfo : EIATTR_KPARAM_INFO
	.align		4
.L_50:
        /*015c*/ 	.byte	0x04, 0x17
        /*015e*/ 	.short	(.L_52 - .L_51)
.L_51:
        /*0160*/ 	.word	0x00000000
        /*0164*/ 	.short	0x0005
        /*0166*/ 	.short	0x0028
        /*0168*/ 	.byte	0x00, 0xf0, 0x11, 0x00


	//----- nvinfo : EIATTR_KPARAM_INFO
	.align		4
.L_52:
        /*016c*/ 	.byte	0x04, 0x17
        /*016e*/ 	.short	(.L_54 - .L_53)
.L_53:
        /*0170*/ 	.word	0x00000000
        /*0174*/ 	.short	0x0004
        /*0176*/ 	.short	0x0020
        /*0178*/ 	.byte	0x00, 0xf4, 0x21, 0x00


	//----- nvinfo : EIATTR_KPARAM_INFO
	.align		4
.L_54:
        /*017c*/ 	.byte	0x04, 0x17
        /*017e*/ 	.short	(.L_56 - .L_55)
.L_55:
        /*0180*/ 	.word	0x00000000
        /*0184*/ 	.short	0x0003
        /*0186*/ 	.short	0x0018
        /*0188*/ 	.byte	0x00, 0xf4, 0x21, 0x00


	//----- nvinfo : EIATTR_KPARAM_INFO
	.align		4
.L_56:
        /*018c*/ 	.byte	0x04, 0x17
        /*018e*/ 	.short	(.L_58 - .L_57)
.L_57:
        /*0190*/ 	.word	0x00000000
        /*0194*/ 	.short	0x0002
        /*0196*/ 	.short	0x0010
        /*0198*/ 	.byte	0x00, 0xf4, 0x21, 0x00


	//----- nvinfo : EIATTR_KPARAM_INFO
	.align		4
.L_58:
        /*019c*/ 	.byte	0x04, 0x17
        /*019e*/ 	.short	(.L_60 - .L_59)
.L_59:
        /*01a0*/ 	.word	0x00000000
        /*01a4*/ 	.short	0x0001
        /*01a6*/ 	.short	0x0008
        /*01a8*/ 	.byte	0x00, 0xf4, 0x21, 0x00


	//----- nvinfo : EIATTR_KPARAM_INFO
	.align		4
.L_60:
        /*01ac*/ 	.byte	0x04, 0x17
        /*01ae*/ 	.short	(.L_62 - .L_61)
.L_61:
        /*01b0*/ 	.word	0x00000000
        /*01b4*/ 	.short	0x0000
        /*01b6*/ 	.short	0x0000
        /*01b8*/ 	.byte	0x00, 0xf4, 0x21, 0x00


	//----- nvinfo : EIATTR_MAXREG_COUNT
	.align		4
.L_62:
        /*01bc*/ 	.byte	0x03, 0x1b
        /*01be*/ 	.short	0x00ff


	//----- nvinfo : EIATTR_NUM_BARRIERS
	.align		4
        /*01c0*/ 	.byte	0x02, 0x4c
        /*01c2*/ 	.byte	0x01
	.zero		1


	//----- nvinfo : EIATTR_MERCURY_ISA_VERSION
	.align		4
        /*01c4*/ 	.byte	0x03, 0x5f
        /*01c6*/ 	.short	0x0000


	//----- nvinfo : EIATTR_COOP_GROUP_MASK_REGIDS
	.align		4
        /*01c8*/ 	.byte	0x04, 0x29
        /*01ca*/ 	.short	(.L_64 - .L_63)


	//   ....[0]....
.L_63:
        /*01cc*/ 	.word	0xffffffff


	//   ....[1]....
        /*01d0*/ 	.word	0xffffffff


	//   ....[2]....
        /*01d4*/ 	.word	0xffffffff


	//   ....[3]....
        /*01d8*/ 	.word	0xffffffff


	//   ....[4]....
        /*01dc*/ 	.word	0xffffffff


	//   ....[5]....
        /*01e0*/ 	.word	0xffffffff


	//   ....[6]....
        /*01e4*/ 	.word	0xffffffff


	//   ....[7]....
        /*01e8*/ 	.word	0xffffffff


	//----- nvinfo : EIATTR_COOP_GROUP_INSTR_OFFSETS
	.align		4
.L_64:
        /*01ec*/ 	.byte	0x04, 0x28
        /*01ee*/ 	.short	(.L_66 - .L_65)


	//   ....[0]....
.L_65:
        /*01f0*/ 	.word	0x000030c0


	//   ....[1]....
        /*01f4*/ 	.word	0x000031f0


	//   ....[2]....
        /*01f8*/ 	.word	0x00003200


	//   ....[3]....
        /*01fc*/ 	.word	0x00003230


	//   ....[4]....
        /*0200*/ 	.word	0x00003b50


	//   ....[5]....
        /*0204*/ 	.word	0x00003b60


	//   ....[6]....
        /*0208*/ 	.word	0x00003e10


	//   ....[7]....
        /*020c*/ 	.word	0x00003e20


	//----- nvinfo : EIATTR_EXIT_INSTR_OFFSETS
	.align		4
.L_66:
        /*0210*/ 	.byte	0x04, 0x1c
        /*0212*/ 	.short	(.L_68 - .L_67)


	//   ....[0]....
.L_67:
        /*0214*/ 	.word	0x00006860


	//   ....[1]....
        /*0218*/ 	.word	0x00006900


	//----- nvinfo : EIATTR_REQNTID
	.align		4
.L_68:
        /*021c*/ 	.byte	0x04, 0x10
        /*021e*/ 	.short	(.L_70 - .L_69)
.L_69:
        /*0220*/ 	.word	0x00000100
        /*0224*/ 	.word	0x00000001
        /*0228*/ 	.word	0x00000001
.L_70:


//--------------------- .nv.callgraph             --------------------------
	.section	.nv.callgraph,"",@"SHT_CUDA_CALLGRAPH"
	.align	4
	.sectionentsize	8
	.align		4
        /*0000*/ 	.word	0x00000000
	.align		4
        /*0004*/ 	.word	0xffffffff
	.align		4
        /*0008*/ 	.word	0x00000000
	.align		4
        /*000c*/ 	.word	0xfffffffe
	.align		4
        /*0010*/ 	.word	0x00000000
	.align		4
        /*0014*/ 	.word	0xfffffffd
	.align		4
        /*0018*/ 	.word	0x00000000
	.align		4
        /*001c*/ 	.word	0xfffffffc


//--------------------- .nv.rel.action            --------------------------
	.section	.nv.rel.action,"",@"SHT_CUDA_RELOCINFO"
	.align	8
	.sectionentsize	8
        /*0000*/ 	.byte	0x73, 0x00, 0x00, 0x00, 0x00, 0x00, 0x00, 0x00, 0x00, 0x00, 0x00, 0x11, 0x25, 0x00, 0x05, 0x36


//--------------------- .nv.constant4             --------------------------
	.section	.nv.constant4,"a",@progbits
	.align	8
	.align		8
.nv.constant4:
        /*0000*/ 	.dword	_$_str


//--------------------- .nv.constant0.attn_fwd    --------------------------
	.section	.nv.constant0.attn_fwd,"a",@progbits
	.sectionflags	@""
	.align	4
.nv.constant0.attn_fwd:
	.zero		488


//--------------------- .text.attn_fwd            --------------------------
	.section	.text.attn_fwd,"ax",@progbits
	.sectioninfo	@"SHI_REGISTERS=252"
	.align	128
        .global         attn_fwd
        .type           attn_fwd,@function
        .size           attn_fwd,(.L_x_3 - attn_fwd)
        .other          attn_fwd,@"STO_CUDA_ENTRY STV_DEFAULT"
attn_fwd:
.text.attn_fwd:
[----:B------:R-:W-:Y:S02]  /*0000*/  IMAD.MOV.U32 R1, RZ, RZ, c[0x0][0x28] ;  /* 0x00000a00ff017624 */ /* 0x000fe400078e00ff */
[----:B------:R-:W0:Y:S01]  /*0010*/  S2R R9, SR_CTAID.X ;  /* 0x0000000000097919 */ /* 0x000e220000002500 */
[----:B------:R-:W-:Y:S01]  /*0020*/  IMAD.MOV.U32 R10, RZ, RZ, c[0x0][0x198] ;  /* 0x00006600ff0a7624 */ /* 0x000fe200078e00ff */
[----:B------:R-:W-:Y:S02]  /*0030*/  ULDC.64 UR6, c[0x0][0x118] ;  /* 0x0000460000067ab9 */ /* 0x000fe40000000a00 */
[----:B------:R-:W1:Y:S04]  /*0040*/  S2R R0, SR_TID.X ;  /* 0x0000000000007919 */ /* 0x000e680000002100 */
[----:B------:R-:W2:Y:S01]  /*0050*/  S2R R2, SR_CTAID.Y ;  /* 0x0000000000027919 */ /* 0x000ea20000002600 */
[----:B0-----:R-:W-:Y:S01]  /*0060*/  IMAD.SHL.U32 R9, R9, 0x80, RZ ;  /* 0x0000008009097824 */ /* 0x001fe200078e00ff */
[----:B-1----:R-:W-:-:S04]  /*0070*/  SHF.R.U32.HI R4, RZ, 0x7, R0 ;  /* 0x00000007ff047819 */ /* 0x002fc80000011600 */
[----:B------:R-:W-:Y:S01]  /*0080*/  LOP3.LUT R3, R9, 0x7f, R0, 0xf8, !PT ;  /* 0x0000007f09037812 */ /* 0x000fe200078ef800 */
[----:B--2---:R-:W-:Y:S01]  /*0090*/  IMAD R5, R2, c[0x0][0x190], RZ ;  /* 0x0000640002057a24 */ /* 0x004fe200078e02ff */
[----:B------:R-:W-:-:S03]  /*00a0*/  SGXT.U32 R4, R4, 0x1 ;  /* 0x000000010404781a */ /* 0x000fc60000000000 */
[----:B------:R-:W-:Y:S02]  /*00b0*/  IMAD R6, R3, c[0x0][0x194], RZ ;  /* 0x0000650003067a24 */ /* 0x000fe400078e02ff */
[C---:B------:R-:W-:Y:S02]  /*00c0*/  IMAD.SHL.U32 R7, R5.reuse, 0x2, RZ ;  /* 0x0000000205077824 */ /* 0x040fe400078e00ff */
[----:B------:R-:W-:Y:S01]  /*00d0*/  IMAD R16, R4, c[0x0][0x198], RZ ;  /* 0x0000660004107a24 */ /* 0x000fe200078e02ff */
[----:B------:R-:W-:Y:S01]  /*00e0*/  SHF.L.U32 R8, R6, 0x1, RZ ;  /* 0x0000000106087819 */ /* 0x000fe200000006ff */
[----:B------:R-:W-:-:S03]  /*00f0*/  IMAD.HI R5, R5, 0x2, RZ ;  /* 0x0000000205057827 */ /* 0x000fc600078e02ff */
[----:B------:R-:W-:Y:S01]  /*0100*/  IADD3 R7, P0, P1, R8, c[0x0][0x160], R7 ;  /* 0x0000580008077a10 */ /* 0x000fe2000791e007 */
[----:B------:R-:W-:-:S04]  /*0110*/  IMAD.HI R6, R6, 0x2, RZ ;  /* 0x0000000206067827 */ /* 0x000fc800078e02ff */
[----:B------:R-:W-:Y:S01]  /*0120*/  IMAD R8, R10, 0x2, R16 ;  /* 0x000000020a087824 */ /* 0x000fe200078e0210 */
[----:B------:R-:W-:Y:S02]  /*0130*/  IADD3.X R5, R6, c[0x0][0x164], R5, P0, P1 ;  /* 0x0000590006057a10 */ /* 0x000fe400007e2405 */
[-C--:B------:R-:W-:Y:S01]  /*0140*/  LEA R12, P0, R16, R7.reuse, 0x1 ;  /* 0x00000007100c7211 */ /* 0x080fe200078008ff */
[----:B------:R-:W-:Y:S01]  /*0150*/  IMAD R18, R10, 0x2, R8 ;  /* 0x000000020a127824 */ /* 0x000fe200078e0208 */
[----:B------:R-:W-:Y:S02]  /*0160*/  LEA R14, P1, R8, R7, 0x1 ;  /* 0x00000007080e7211 */ /* 0x000fe400078208ff */
[----:B------:R-:W-:Y:S01]  /*0170*/  LEA.HI.X.SX32 R13, R16, R5, 0x1, P0 ;  /* 0x00000005100d7211 */ /* 0x000fe200000f0eff */
[----:B------:R-:W-:Y:S01]  /*0180*/  IMAD R22, R10, 0x2, R18 ;  /* 0x000000020a167824 */ /* 0x000fe200078e0212 */
[----:B------:R-:W-:Y:S02]  /*0190*/  LEA R16, P0, R18, R7, 0x1 ;  /* 0x0000000712107211 */ /* 0x000fe400078008ff */
[-C--:B------:R-:W-:Y:S01]  /*01a0*/  LEA.HI.X.SX32 R15, R8, R5.reuse, 0x1, P1 ;  /* 0x00000005080f7211 */ /* 0x080fe200008f0eff */
[----:B------:R-:W-:Y:S01]  /*01b0*/  IMAD R24, R10, 0x2, R22 ;  /* 0x000000020a187824 */ /* 0x000fe200078e0216 */
[----:B------:R-:W-:Y:S01]  /*01c0*/  LEA.HI.X.SX32 R17, R18, R5, 0x1, P0 ;  /* 0x0000000512117211 */ /* 0x000fe200000f0eff */
[----:B------:R0:W2:Y:S01]  /*01d0*/  LDG.E.U16 R6, [R12.64] ;  /* 0x000000060c067981 */ /* 0x0000a2000c1e1500 */
[----:B------:R-:W-:-:S02]  /*01e0*/  LEA R18, P0, R22, R7, 0x1 ;  /* 0x0000000716127211 */ /* 0x000fc400078008ff */
[----:B------:R-:W-:Y:S01]  /*01f0*/  LEA R20, P1, R24, R7, 0x1 ;  /* 0x0000000718147211 */ /* 0x000fe200078208ff */
[----:B------:R1:W3:Y:S01]  /*0200*/  LDG.E.U16 R11, [R14.64] ;  /* 0x000000060e0b7981 */ /* 0x0002e2000c1e1500 */
[----:B------:R-:W-:Y:S02]  /*0210*/  LEA R26, R10, R24, 0x1 ;  /* 0x000000180a1a7211 */ /* 0x000fe400078e08ff */
[-C--:B------:R-:W-:Y:S01]  /*0220*/  LEA.HI.X.SX32 R19, R22, R5.reuse, 0x1, P0 ;  /* 0x0000000516137211 */ /* 0x080fe200000f0eff */
[----:B------:R4:W5:Y:S01]  /*0230*/  LDG.E.U16 R8, [R16.64] ;  /* 0x0000000610087981 */ /* 0x000962000c1e1500 */
[----:B------:R-:W-:Y:S01]  /*0240*/  LEA.HI.X.SX32 R21, R24, R5, 0x1, P1 ;  /* 0x0000000518157211 */ /* 0x000fe200008f0eff */
[----:B------:R-:W-:Y:S01]  /*0250*/  IMAD R24, R10, 0x2, R26 ;  /* 0x000000020a187824 */ /* 0x000fe200078e021a */
[C---:B------:R-:W-:Y:S01]  /*0260*/  LEA R22, P0, R26.reuse, R7, 0x1 ;  /* 0x000000071a167211 */ /* 0x040fe200078008ff */
[----:B0-----:R0:W2:Y:S03]  /*0270*/  LDG.E.U16 R13, [R18.64] ;  /* 0x00000006120d7981 */ /* 0x0010a6000c1e1500 */
[----:B------:R-:W-:Y:S01]  /*0280*/  LEA.HI.X.SX32 R23, R26, R5, 0x1, P0 ;  /* 0x000000051a177211 */ /* 0x000fe200000f0eff */
[----:B------:R-:W-:Y:S01]  /*0290*/  IMAD R26, R10, 0x2, R24 ;  /* 0x000000020a1a7824 */ /* 0x000fe200078e0218 */
[----:B-1----:R-:W-:Y:S01]  /*02a0*/  LEA R14, P0, R24, R7, 0x1 ;  /* 0x00000007180e7211 */ /* 0x002fe200078008ff */
[----:B------:R1:W2:Y:S02]  /*02b0*/  LDG.E.U16 R12, [R20.64] ;  /* 0x00000006140c7981 */ /* 0x0002a4000c1e1500 */
[----:B------:R-:W-:Y:S01]  /*02c0*/  IMAD R28, R10, 0x2, R26 ;  /* 0x000000020a1c7824 */ /* 0x000fe200078e021a */
[----:B------:R-:W-:Y:S01]  /*02d0*/  LEA.HI.X.SX32 R15, R24, R5, 0x1, P0 ;  /* 0x00000005180f7211 */ /* 0x000fe200000f0eff */
[----:B------:R1:W2:Y:S01]  /*02e0*/  LDG.E.U16 R31, [R22.64] ;  /* 0x00000006161f7981 */ /* 0x0002a2000c1e1500 */
[-C--:B----4-:R-:W-:Y:S01]  /*02f0*/  LEA R16, P0, R26, R7.reuse, 0x1 ;  /* 0x000000071a107211 */ /* 0x090fe200078008ff */
[----:B------:R-:W-:Y:S01]  /*0300*/  IMAD R30, R10, 0x2, R28 ;  /* 0x000000020a1e7824 */ /* 0x000fe200078e021c */
[----:B------:R-:W-:Y:S01]  /*0310*/  LEA R24, P1, R28, R7, 0x1 ;  /* 0x000000071c187211 */ /* 0x000fe200078208ff */
[----:B------:R4:W2:Y:S01]  /*0320*/  LDG.E.U16 R52, [R14.64] ;  /* 0x000000060e347981 */ /* 0x0008a2000c1e1500 */
[----:B------:R-:W-:-:S02]  /*0330*/  LEA.HI.X.SX32 R17, R26, R5, 0x1, P0 ;  /* 0x000000051a117211 */ /* 0x000fc400000f0eff */
[----:B0-----:R-:W-:Y:S02]  /*0340*/  LEA R18, P0, R30, R7, 0x1 ;  /* 0x000000071e127211 */ /* 0x001fe400078008ff */
[----:B------:R-:W-:Y:S01]  /*0350*/  LEA R26, R10, R30, 0x1 ;  /* 0x0000001e0a1a7211 */ /* 0x000fe200078e08ff */
[----:B------:R0:W2:Y:S01]  /*0360*/  LDG.E.U16 R33, [R16.64] ;  /* 0x0000000610217981 */ /* 0x0000a2000c1e1500 */
[-C--:B------:R-:W-:Y:S02]  /*0370*/  LEA.HI.X.SX32 R19, R30, R5.reuse, 0x1, P0 ;  /* 0x000000051e137211 */ /* 0x080fe400000f0eff */
[----:B------:R-:W-:Y:S01]  /*0380*/  LEA.HI.X.SX32 R25, R28, R5, 0x1, P1 ;  /* 0x000000051c197211 */ /* 0x000fe200008f0eff */
[----:B------:R-:W-:Y:S01]  /*0390*/  IMAD R28, R10, 0x2, R26 ;  /* 0x000000020a1c7824 */ /* 0x000fe200078e021a */
[C---:B-1----:R-:W-:Y:S01]  /*03a0*/  LEA R20, P0, R26.reuse, R7, 0x1 ;  /* 0x000000071a147211 */ /* 0x042fe200078008ff */
[----:B------:R1:W2:Y:S03]  /*03b0*/  LDG.E.U16 R35, [R18.64] ;  /* 0x0000000612237981 */ /* 0x0002a6000c1e1500 */
[----:B------:R-:W-:Y:S01]  /*03c0*/  LEA.HI.X.SX32 R21, R26, R5, 0x1, P0 ;  /* 0x000000051a157211 */ /* 0x000fe200000f0eff */
[C---:B------:R-:W-:Y:S01]  /*03d0*/  IMAD R26, R10.reuse, 0x2, R28 ;  /* 0x000000020a1a7824 */ /* 0x040fe200078e021c */
[----:B------:R0:W2:Y:S03]  /*03e0*/  LDG.E.U16 R54, [R24.64] ;  /* 0x0000000618367981 */ /* 0x0000a6000c1e1500 */
[----:B------:R-:W-:Y:S01]  /*03f0*/  IMAD R30, R10, 0x2, R26 ;  /* 0x000000020a1e7824 */ /* 0x000fe200078e021a */
[-C--:B------:R-:W-:Y:S01]  /*0400*/  LEA R22, P1, R26, R7.reuse, 0x1 ;  /* 0x000000071a167211 */ /* 0x080fe200078208ff */
[----:B------:R1:W2:Y:S01]  /*0410*/  LDG.E.U16 R56, [R20.64] ;  /* 0x0000000614387981 */ /* 0x0002a2000c1e1500 */
[----:B----4-:R-:W-:Y:S01]  /*0420*/  LEA R14, P0, R28, R7, 0x1 ;  /* 0x000000071c0e7211 */ /* 0x010fe200078008ff */
[----:B0-----:R-:W-:Y:S01]  /*0430*/  IMAD R24, R10, 0x2, R30 ;  /* 0x000000020a187824 */ /* 0x001fe200078e021e */
[----:B------:R-:W-:-:S02]  /*0440*/  LEA.HI.X.SX32 R23, R26, R5, 0x1, P1 ;  /* 0x000000051a177211 */ /* 0x000fc400008f0eff */
[----:B------:R-:W-:Y:S02]  /*0450*/  LEA.HI.X.SX32 R15, R28, R5, 0x1, P0 ;  /* 0x000000051c0f7211 */ /* 0x000fe400000f0eff */
[----:B------:R-:W-:Y:S01]  /*0460*/  LEA R26, R10, R24, 0x1 ;  /* 0x000000180a1a7211 */ /* 0x000fe200078e08ff */
[----:B------:R0:W4:Y:S01]  /*0470*/  LDG.E.U16 R58, [R22.64] ;  /* 0x00000006163a7981 */ /* 0x000122000c1e1500 */
[----:B------:R-:W-:-:S03]  /*0480*/  LEA R16, P0, R30, R7, 0x1 ;  /* 0x000000071e107211 */ /* 0x000fc600078008ff */
[----:B------:R-:W-:Y:S01]  /*0490*/  IMAD R28, R10, 0x2, R26 ;  /* 0x000000020a1c7824 */ /* 0x000fe200078e021a */
[----:B------:R-:W-:Y:S01]  /*04a0*/  LEA.HI.X.SX32 R17, R30, R5, 0x1, P0 ;  /* 0x000000051e117211 */ /* 0x000fe200000f0eff */
[----:B------:R0:W3:Y:S01]  /*04b0*/  LDG.E.U16 R37, [R14.64] ;  /* 0x000000060e257981 */ /* 0x0000e2000c1e1500 */
[----:B-1----:R-:W-:Y:S01]  /*04c0*/  LEA R18, P0, R24, R7, 0x1 ;  /* 0x0000000718127211 */ /* 0x002fe200078008ff */
[----:B------:R-:W-:Y:S02]  /*04d0*/  IMAD R30, R10, 0x2, R28 ;  /* 0x000000020a1e7824 */ /* 0x000fe400078e021c */
[----:B------:R1:W3:Y:S01]  /*04e0*/  LDG.E.U16 R39, [R16.64] ;  /* 0x0000000610277981 */ /* 0x0002e2000c1e1500 */
[----:B------:R-:W-:Y:S02]  /*04f0*/  LEA.HI.X.SX32 R19, R24, R5, 0x1, P0 ;  /* 0x0000000518137211 */ /* 0x000fe400000f0eff */
[-C--:B------:R-:W-:Y:S01]  /*0500*/  LEA R20, P0, R26, R7.reuse, 0x1 ;  /* 0x000000071a147211 */ /* 0x080fe200078008ff */
[----:B0-----:R-:W-:Y:S01]  /*0510*/  IMAD R22, R10, 0x2, R30 ;  /* 0x000000020a167824 */ /* 0x001fe200078e021e */
[----:B------:R-:W-:Y:S01]  /*0520*/  LEA R24, P1, R28, R7, 0x1 ;  /* 0x000000071c187211 */ /* 0x000fe200078208ff */
[----:B------:R0:W3:Y:S01]  /*0530*/  LDG.E.U16 R60, [R18.64] ;  /* 0x00000006123c7981 */ /* 0x0000e2000c1e1500 */
[----:B------:R-:W-:Y:S01]  /*0540*/  LEA.HI.X.SX32 R21, R26, R5, 0x1, P0 ;  /* 0x000000051a157211 */ /* 0x000fe200000f0eff */
[----:B------:R-:W-:Y:S01]  /*0550*/  IMAD R26, R10, 0x2, R22 ;  /* 0x000000020a1a7824 */ /* 0x000fe200078e0216 */
[----:B------:R-:W-:-:S02]  /*0560*/  LEA R14, P0, R30, R7, 0x1 ;  /* 0x000000071e0e7211 */ /* 0x000fc400078008ff */
[-C--:B------:R-:W-:Y:S01]  /*0570*/  LEA.HI.X.SX32 R25, R28, R5.reuse, 0x1, P1 ;  /* 0x000000051c197211 */ /* 0x080fe200008f0eff */
[----:B------:R0:W3:Y:S01]  /*0580*/  LDG.E.U16 R41, [R20.64] ;  /* 0x0000000614297981 */ /* 0x0000e2000c1e1500 */
[----:B------:R-:W-:Y:S02]  /*0590*/  LEA.HI.X.SX32 R15, R30, R5, 0x1, P0 ;  /* 0x000000051e0f7211 */ /* 0x000fe400000f0eff */
[----:B-1----:R-:W-:Y:S01]  /*05a0*/  LEA R16, P0, R22, R7, 0x1 ;  /* 0x0000000716107211 */ /* 0x002fe200078008ff */
[----:B------:R1:W3:Y:S01]  /*05b0*/  LDG.E.U16 R62, [R24.64] ;  /* 0x00000006183e7981 */ /* 0x0002e2000c1e1500 */
[----:B------:R-:W-:Y:S02]  /*05c0*/  LEA R28, R10, R26, 0x1 ;  /* 0x0000001a0a1c7211 */ /* 0x000fe400078e08ff */
[----:B------:R-:W-:Y:S01]  /*05d0*/  LEA.HI.X.SX32 R17, R22, R5, 0x1, P0 ;  /* 0x0000000516117211 */ /* 0x000fe200000f0eff */
[----:B------:R1:W5:Y:S01]  /*05e0*/  LDG.E.U16 R43, [R14.64] ;  /* 0x000000060e2b7981 */ /* 0x000362000c1e1500 */
[-C--:B0-----:R-:W-:Y:S01]  /*05f0*/  LEA R18, P0, R26, R7.reuse, 0x1 ;  /* 0x000000071a127211 */ /* 0x081fe200078008ff */
[----:B------:R-:W-:Y:S01]  /*0600*/  IMAD R30, R10, 0x2, R28 ;  /* 0x000000020a1e7824 */ /* 0x000fe200078e021c */
[----:B------:R-:W-:Y:S01]  /*0610*/  LEA R22, P1, R28, R7, 0x1 ;  /* 0x000000071c167211 */ /* 0x000fe200078208ff */
[----:B------:R0:W5:Y:S01]  /*0620*/  LDG.E.U16 R64, [R16.64] ;  /* 0x0000000610407981 */ /* 0x000162000c1e1500 */
[-C--:B------:R-:W-:Y:S01]  /*0630*/  LEA.HI.X.SX32 R19, R26, R5.reuse, 0x1, P0 ;  /* 0x000000051a137211 */ /* 0x080fe200000f0eff */
[----:B------:R-:W-:Y:S01]  /*0640*/  IMAD R26, R10, 0x2, R30 ;  /* 0x000000020a1a7824 */ /* 0x000fe200078e021e */
[----:B------:R-:W-:-:S02]  /*0650*/  LEA.HI.X.SX32 R23, R28, R5, 0x1, P1 ;  /* 0x000000051c177211 */ /* 0x000fc400008f0eff */
[----:B------:R-:W-:Y:S01]  /*0660*/  LEA R20, P0, R30, R7, 0x1 ;  /* 0x000000071e147211 */ /* 0x000fe200078008ff */
[----:B------:R-:W-:Y:S01]  /*0670*/  IMAD R28, R10, 0x2, R26 ;  /* 0x000000020a1c7824 */ /* 0x000fe200078e021a */
[----:B------:R0:W5:Y:S02]  /*0680*/  LDG.E.U16 R45, [R18.64] ;  /* 0x00000006122d7981 */ /* 0x000164000c1e1500 */
[----:B------:R-:W-:Y:S01]  /*0690*/  LEA.HI.X.SX32 R21, R30, R5, 0x1, P0 ;  /* 0x000000051e157211 */ /* 0x000fe200000f0eff */
[----:B------:R-:W-:Y:S01]  /*06a0*/  IMAD R30, R10, 0x2, R28 ;  /* 0x000000020a1e7824 */ /* 0x000fe200078e021c */
[C---:B-1----:R-:W-:Y:S01]  /*06b0*/  LEA R14, P0, R26.reuse, R7, 0x1 ;  /* 0x000000071a0e7211 */ /* 0x042fe200078008ff */
[----:B------:R1:W5:Y:S03]  /*06c0*/  LDG.E.U16 R66, [R22.64] ;  /* 0x0000000616427981 */ /* 0x000366000c1e1500 */
[----:B------:R-:W-:Y:S01]  /*06d0*/  LEA.HI.X.SX32 R15, R26, R5, 0x1, P0 ;  /* 0x000000051a0f7211 */ /* 0x000fe200000f0eff */
[----:B------:R1:W5:Y:S01]  /*06e0*/  LDG.E.U16 R47, [R20.64] ;  /* 0x00000006142f7981 */ /* 0x000362000c1e1500 */
[----:B------:R-:W-:-:S02]  /*06f0*/  LEA R26, R10, R30, 0x1 ;  /* 0x0000001e0a1a7211 */ /* 0x000fc400078e08ff */
[-C--:B0-----:R-:W-:Y:S01]  /*0700*/  LEA R16, P0, R28, R7.reuse, 0x1 ;  /* 0x000000071c107211 */ /* 0x081fe200078008ff */
[----:B------:R0:W5:Y:S02]  /*0710*/  LDG.E.U16 R68, [R14.64] ;  /* 0x000000060e447981 */ /* 0x000164000c1e1500 */
[----:B------:R-:W-:Y:S01]  /*0720*/  IMAD R32, R10, 0x2, R26 ;  /* 0x000000020a207824 */ /* 0x000fe200078e021a */
[----:B------:R-:W-:Y:S02]  /*0730*/  LEA R24, P1, R30, R7, 0x1 ;  /* 0x000000071e187211 */ /* 0x000fe400078208ff */
[-C--:B------:R-:W-:Y:S01]  /*0740*/  LEA.HI.X.SX32 R17, R28, R5.reuse, 0x1, P0 ;  /* 0x000000051c117211 */ /* 0x080fe200000f0eff */
[----:B------:R-:W-:Y:S01]  /*0750*/  IMAD R28, R10, 0x2, R32 ;  /* 0x000000020a1c7824 */ /* 0x000fe200078e0220 */
[----:B------:R-:W-:Y:S02]  /*0760*/  LEA.HI.X.SX32 R25, R30, R5, 0x1, P1 ;  /* 0x000000051e197211 */ /* 0x000fe400008f0eff */
[----:B------:R-:W-:Y:S01]  /*0770*/  LEA R18, P0, R26, R7, 0x1 ;  /* 0x000000071a127211 */ /* 0x000fe200078008ff */
[----:B------:R-:W-:Y:S01]  /*0780*/  IMAD R30, R10, 0x2, R28 ;  /* 0x000000020a1e7824 */ /* 0x000fe200078e021c */
[----:B------:R0:W5:Y:S02]  /*0790*/  LDG.E.U16 R49, [R16.64] ;  /* 0x0000000610317981 */ /* 0x000164000c1e1500 */
[----:B------:R-:W-:Y:S01]  /*07a0*/  LEA.HI.X.SX32 R19, R26, R5, 0x1, P0 ;  /* 0x000000051a137211 */ /* 0x000fe200000f0eff */
[----:B------:R-:W-:Y:S01]  /*07b0*/  IMAD R26, R10, 0x2, R30 ;  /* 0x000000020a1a7824 */ /* 0x000fe200078e021e */
[----:B-1----:R-:W-:Y:S01]  /*07c0*/  LEA R20, P0, R32, R7, 0x1 ;  /* 0x0000000720147211 */ /* 0x002fe200078008ff */
[----:B------:R1:W5:Y:S03]  /*07d0*/  LDG.E.U16 R70, [R24.64] ;  /* 0x0000000618467981 */ /* 0x000366000c1e1500 */
[----:B------:R-:W-:Y:S01]  /*07e0*/  LEA R34, R10, R26, 0x1 ;  /* 0x0000001a0a227211 */ /* 0x000fe200078e08ff */
[----:B------:R1:W5:Y:S01]  /*07f0*/  LDG.E.U16 R51, [R18.64] ;  /* 0x0000000612337981 */ /* 0x000362000c1e1500 */
[----:B------:R-:W-:-:S03]  /*0800*/  LEA.HI.X.SX32 R21, R32, R5, 0x1, P0 ;  /* 0x0000000520157211 */ /* 0x000fc600000f0eff */
[----:B------:R-:W-:Y:S01]  /*0810*/  IMAD R32, R10, 0x2, R34 ;  /* 0x000000020a207824 */ /* 0x000fe200078e0222 */
[----:B0-----:R-:W-:Y:S01]  /*0820*/  LEA R14, P0, R28, R7, 0x1 ;  /* 0x000000071c0e7211 */ /* 0x001fe200078008ff */
[----:B------:R0:W5:Y:S02]  /*0830*/  LDG.E.U16 R72, [R20.64] ;  /* 0x0000000614487981 */ /* 0x000164000c1e1500 */
[----:B------:R-:W-:Y:S01]  /*0840*/  IMAD R36, R10, 0x2, R32 ;  /* 0x000000020a247824 */ /* 0x000fe200078e0220 */
[----:B------:R-:W-:-:S03]  /*0850*/  LEA.HI.X.SX32 R15, R28, R5, 0x1, P0 ;  /* 0x000000051c0f7211 */ /* 0x000fc600000f0eff */
[----:B-1----:R-:W-:Y:S01]  /*0860*/  IMAD R24, R10, 0x2, R36 ;  /* 0x000000020a187824 */ /* 0x002fe200078e0224 */
[----:B------:R-:W-:Y:S01]  /*0870*/  LEA R16, P0, R26, R7, 0x1 ;  /* 0x000000071a107211 */ /* 0x000fe200078008ff */
[----:B------:R1:W5:Y:S02]  /*0880*/  LDG.E.U16 R53, [R14.64] ;  /* 0x000000060e357981 */ /* 0x000364000c1e1500 */
[----:B------:R-:W-:Y:S01]  /*0890*/  IMAD R28, R10, 0x2, R24 ;  /* 0x000000020a1c7824 */ /* 0x000fe200078e0218 */
[----:B------:R-:W-:Y:S02]  /*08a0*/  LEA.HI.X.SX32 R17, R26, R5, 0x1, P0 ;  /* 0x000000051a117211 */ /* 0x000fe400000f0eff */
[-C--:B------:R-:W-:Y:S02]  /*08b0*/  LEA R22, P1, R30, R7.reuse, 0x1 ;  /* 0x000000071e167211 */ /* 0x080fe400078208ff */
[----:B------:R-:W-:Y:S01]  /*08c0*/  LEA R26, R10, R28, 0x1 ;  /* 0x0000001c0a1a7211 */ /* 0x000fe200078e08ff */
[----:B------:R1:W5:Y:S01]  /*08d0*/  LDG.E.U16 R55, [R16.64] ;  /* 0x0000000610377981 */ /* 0x000362000c1e1500 */
[----:B------:R-:W-:-:S02]  /*08e0*/  LEA R18, P0, R34, R7, 0x1 ;  /* 0x0000000722127211 */ /* 0x000fc400078008ff */
[-C--:B------:R-:W-:Y:S01]  /*08f0*/  LEA.HI.X.SX32 R23, R30, R5.reuse, 0x1, P1 ;  /* 0x000000051e177211 */ /* 0x080fe200008f0eff */
[----:B------:R-:W-:Y:S01]  /*0900*/  IMAD R30, R10, 0x2, R26 ;  /* 0x000000020a1e7824 */ /* 0x000fe200078e021a */
[----:B------:R-:W-:Y:S02]  /*0910*/  LEA.HI.X.SX32 R19, R34, R5, 0x1, P0 ;  /* 0x0000000522137211 */ /* 0x000fe400000f0eff */
[-C--:B0-----:R-:W-:Y:S01]  /*0920*/  LEA R20, P0, R32, R7.reuse, 0x1 ;  /* 0x0000000720147211 */ /* 0x081fe200078008ff */
[----:B------:R-:W-:Y:S01]  /*0930*/  IMAD R34, R10, 0x2, R30 ;  /* 0x000000020a227824 */ /* 0x000fe200078e021e */
[----:B-1----:R-:W-:Y:S01]  /*0940*/  LEA R14, P1, R36, R7, 0x1 ;  /* 0x00000007240e7211 */ /* 0x002fe200078208ff */
[----:B------:R0:W5:Y:S01]  /*0950*/  LDG.E.U16 R74, [R22.64] ;  /* 0x00000006164a7981 */ /* 0x000162000c1e1500 */
[-C--:B------:R-:W-:Y:S01]  /*0960*/  LEA.HI.X.SX32 R21, R32, R5.reuse, 0x1, P0 ;  /* 0x0000000520157211 */ /* 0x080fe200000f0eff */
[----:B------:R-:W-:Y:S01]  /*0970*/  IMAD R32, R10, 0x2, R34 ;  /* 0x000000020a207824 */ /* 0x000fe200078e0222 */
[----:B------:R-:W-:Y:S01]  /*0980*/  LEA.HI.X.SX32 R15, R36, R5, 0x1, P1 ;  /* 0x00000005240f7211 */ /* 0x000fe200008f0eff */
[----:B------:R1:W5:Y:S02]  /*0990*/  LDG.E.U16 R76, [R18.64] ;  /* 0x00000006124c7981 */ /* 0x000364000c1e1500 */
[----:B------:R-:W-:-:S02]  /*09a0*/  IMAD R36, R10, 0x2, R32 ;  /* 0x000000020a247824 */ /* 0x000fc400078e0220 */
[----:B------:R1:W5:Y:S01]  /*09b0*/  LDG.E.U16 R78, [R14.64] ;  /* 0x000000060e4e7981 */ /* 0x000362000c1e1500 */
[----:B0-----:R-:W-:Y:S02]  /*09c0*/  LEA R22, P0, R24, R7, 0x1 ;  /* 0x0000000718167211 */ /* 0x001fe400078008ff */
[----:B------:R-:W-:Y:S01]  /*09d0*/  LEA R38, R10, R36, 0x1 ;  /* 0x000000240a267211 */ /* 0x000fe200078e08ff */
[----:B------:R0:W5:Y:S01]  /*09e0*/  LDG.E.U16 R57, [R20.64] ;  /* 0x0000000614397981 */ /* 0x000162000c1e1500 */
[----:B------:R-:W-:Y:S02]  /*09f0*/  LEA.HI.X.SX32 R23, R24, R5, 0x1, P0 ;  /* 0x0000000518177211 */ /* 0x000fe400000f0eff */
[-C--:B------:R-:W-:Y:S02]  /*0a00*/  LEA R16, P0, R28, R7.reuse, 0x1 ;  /* 0x000000071c107211 */ /* 0x080fe400078008ff */
[----:B------:R-:W-:Y:S01]  /*0a10*/  LEA R24, P1, R30, R7, 0x1 ;  /* 0x000000071e187211 */ /* 0x000fe200078208ff */
[----:B------:R0:W5:Y:S01]  /*0a20*/  LDG.E.U16 R59, [R22.64] ;  /* 0x00000006163b7981 */ /* 0x000162000c1e1500 */
[----:B------:R-:W-:Y:S01]  /*0a30*/  LEA.HI.X.SX32 R17, R28, R5, 0x1, P0 ;  /* 0x000000051c117211 */ /* 0x000fe200000f0eff */
[----:B------:R-:W-:Y:S01]  /*0a40*/  IMAD R28, R10, 0x2, R38 ;  /* 0x000000020a1c7824 */ /* 0x000fe200078e0226 */
[----:B-1----:R-:W-:-:S03]  /*0a50*/  LEA R18, P0, R26, R7, 0x1 ;  /* 0x000000071a127211 */ /* 0x002fc600078008ff */
[----:B------:R-:W-:Y:S01]  /*0a60*/  IMAD R40, R10, 0x2, R28 ;  /* 0x000000020a287824 */ /* 0x000fe200078e021c */
[-C--:B------:R-:W-:Y:S01]  /*0a70*/  LEA.HI.X.SX32 R19, R26, R5.reuse, 0x1, P0 ;  /* 0x000000051a137211 */ /* 0x080fe200000f0eff */
[----:B------:R1:W5:Y:S02]  /*0a80*/  LDG.E.U16 R80, [R16.64] ;  /* 0x0000000610507981 */ /* 0x000364000c1e1500 */
[----:B------:R-:W-:Y:S01]  /*0a90*/  IMAD R26, R10, 0x2, R40 ;  /* 0x000000020a1a7824 */ /* 0x000fe200078e0228 */
[----:B------:R-:W-:Y:S01]  /*0aa0*/  LEA.HI.X.SX32 R25, R30, R5, 0x1, P1 ;  /* 0x000000051e197211 */ /* 0x000fe200008f0eff */
[----:B------:R1:W5:Y:S01]  /*0ab0*/  LDG.E.U16 R61, [R18.64] ;  /* 0x00000006123d7981 */ /* 0x000362000c1e1500 */
[-C--:B------:R-:W-:Y:S01]  /*0ac0*/  LEA R14, P0, R34, R7.reuse, 0x1 ;  /* 0x00000007220e7211 */ /* 0x080fe200078008ff */
[----:B------:R-:W-:Y:S01]  /*0ad0*/  IMAD R30, R10, 0x2, R26 ;  /* 0x000000020a1e7824 */ /* 0x000fe200078e021a */
[----:B0-----:R-:W-:Y:S01]  /*0ae0*/  LEA R22, P1, R38, R7, 0x1 ;  /* 0x0000000726167211 */ /* 0x001fe200078208ff */
[----:B------:R0:W5:Y:S01]  /*0af0*/  LDG.E.U16 R82, [R24.64] ;  /* 0x0000000618527981 */ /* 0x000162000c1e1500 */
[----:B------:R-:W-:-:S02]  /*0b00*/  LEA.HI.X.SX32 R15, R34, R5, 0x1, P0 ;  /* 0x00000005220f7211 */ /* 0x000fc400000f0eff */
[----:B------:R-:W-:Y:S02]  /*0b10*/  LEA R34, R10, R30, 0x1 ;  /* 0x0000001e0a227211 */ /* 0x000fe400078e08ff */
[----:B------:R-:W-:Y:S01]  /*0b20*/  LEA R20, P0, R32, R7, 0x1 ;  /* 0x0000000720147211 */ /* 0x000fe200078008ff */
[----:B------:R0:W5:Y:S02]  /*0b30*/  LDG.E.U16 R63, [R14.64] ;  /* 0x000000060e3f7981 */ /* 0x000164000c1e1500 */
[----:B------:R-:W-:Y:S01]  /*0b40*/  IMAD R42, R10, 0x2, R34 ;  /* 0x000000020a2a7824 */ /* 0x000fe200078e0222 */
[----:B------:R-:W-:-:S03]  /*0b50*/  LEA.HI.X.SX32 R21, R32, R5, 0x1, P0 ;  /* 0x0000000520157211 */ /* 0x000fc600000f0eff */
[----:B------:R-:W-:Y:S01]  /*0b60*/  IMAD R32, R10, 0x2, R42 ;  /* 0x000000020a207824 */ /* 0x000fe200078e022a */
[----:B-1----:R-:W-:Y:S01]  /*0b70*/  LEA R16, P0, R36, R7, 0x1 ;  /* 0x0000000724107211 */ /* 0x002fe200078008ff */
[----:B------:R1:W5:Y:S02]  /*0b80*/  LDG.E.U16 R84, [R20.64] ;  /* 0x0000000614547981 */ /* 0x000364000c1e1500 */
[----:B------:R-:W-:Y:S01]  /*0b90*/  IMAD R44, R10, 0x2, R32 ;  /* 0x000000020a2c7824 */ /* 0x000fe200078e0220 */
[----:B------:R-:W-:-:S04]  /*0ba0*/  LEA.HI.X.SX32 R17, R36, R5, 0x1, P0 ;  /* 0x0000000524117211 */ /* 0x000fc800000f0eff */
[----:B------:R-:W-:Y:S01]  /*0bb0*/  LEA R36, R10, R44, 0x1 ;  /* 0x0000002c0a247211 */ /* 0x000fe200078e08ff */
[----:B------:R0:W5:Y:S01]  /*0bc0*/  LDG.E.U16 R65, [R16.64] ;  /* 0x0000000610417981 */ /* 0x000162000c1e1500 */
[----:B------:R-:W-:-:S03]  /*0bd0*/  LEA.HI.X.SX32 R23, R38, R5, 0x1, P1 ;  /* 0x0000000526177211 */ /* 0x000fc600008f0eff */
[----:B------:R-:W-:Y:S01]  /*0be0*/  IMAD R38, R10, 0x2, R36 ;  /* 0x000000020a267824 */ /* 0x000fe200078e0224 */
[----:B------:R-:W-:Y:S01]  /*0bf0*/  LEA R18, P0, R28, R7, 0x1 ;  /* 0x000000071c127211 */ /* 0x000fe200078008ff */
[----:B------:R1:W5:Y:S02]  /*0c00*/  LDG.E.U16 R86, [R22.64] ;  /* 0x0000000616567981 */ /* 0x000364000c1e1500 */
[----:B------:R-:W-:Y:S01]  /*0c10*/  IMAD R46, R10, 0x2, R38 ;  /* 0x000000020a2e7824 */ /* 0x000fe200078e0226 */
[----:B------:R-:W-:Y:S02]  /*0c20*/  LEA.HI.X.SX32 R19, R28, R5, 0x1, P0 ;  /* 0x000000051c137211 */ /* 0x000fe400000f0eff */
[-C--:B0-----:R-:W-:Y:S01]  /*0c30*/  LEA R14, P0, R40, R7.reuse, 0x1 ;  /* 0x00000007280e7211 */ /* 0x081fe200078008ff */
[----:B------:R-:W-:Y:S01]  /*0c40*/  IMAD R28, R10, 0x2, R46 ;  /* 0x000000020a1c7824 */ /* 0x000fe200078e022e */
[----:B------:R-:W-:Y:S01]  /*0c50*/  LEA R16, P1, R30, R7, 0x1 ;  /* 0x000000071e107211 */ /* 0x000fe200078208ff */
[----:B------:R0:W5:Y:S01]  /*0c60*/  LDG.E.U16 R67, [R18.64] ;  /* 0x0000000612437981 */ /* 0x000162000c1e1500 */
[----:B------:R-:W-:-:S02]  /*0c70*/  LEA.HI.X.SX32 R15, R40, R5, 0x1, P0 ;  /* 0x00000005280f7211 */ /* 0x000fc400000f0eff */
[----:B------:R-:W-:Y:S02]  /*0c80*/  LEA R40, R10, R28, 0x1 ;  /* 0x0000001c0a287211 */ /* 0x000fe400078e08ff */
[----:B-1----:R-:W-:Y:S01]  /*0c90*/  LEA R20, P0, R26, R7, 0x1 ;  /* 0x000000071a147211 */ /* 0x002fe200078008ff */
[----:B------:R1:W5:Y:S02]  /*0ca0*/  LDG.E.U16 R88, [R14.64] ;  /* 0x000000060e587981 */ /* 0x000364000c1e1500 */
[----:B------:R-:W-:Y:S01]  /*0cb0*/  IMAD R48, R10, 0x2, R40 ;  /* 0x000000020a307824 */ /* 0x000fe200078e0228 */
[-C--:B------:R-:W-:Y:S02]  /*0cc0*/  LEA.HI.X.SX32 R21, R26, R5.reuse, 0x1, P0 ;  /* 0x000000051a157211 */ /* 0x080fe400000f0eff */
[----:B------:R-:W-:Y:S01]  /*0cd0*/  LEA.HI.X.SX32 R17, R30, R5, 0x1, P1 ;  /* 0x000000051e117211 */ /* 0x000fe200008f0eff */
[----:B------:R-:W-:Y:S01]  /*0ce0*/  IMAD R30, R10, 0x2, R48 ;  /* 0x000000020a1e7824 */ /* 0x000fe200078e0230 */
[C---:B------:R-:W-:Y:S01]  /*0cf0*/  LEA R22, P0, R34.reuse, R7, 0x1 ;  /* 0x0000000722167211 */ /* 0x040fe200078008ff */
[----:B------:R1:W5:Y:S03]  /*0d00*/  LDG.E.U16 R69, [R20.64] ;  /* 0x0000000614457981 */ /* 0x000366000c1e1500 */
[----:B------:R-:W-:Y:S01]  /*0d10*/  LEA.HI.X.SX32 R23, R34, R5, 0x1, P0 ;  /* 0x0000000522177211 */ /* 0x000fe200000f0eff */
[----:B------:R-:W-:Y:S01]  /*0d20*/  IMAD R34, R10, 0x2, R30 ;  /* 0x000000020a227824 */ /* 0x000fe200078e021e */
[C---:B0-----:R-:W-:Y:S01]  /*0d30*/  LEA R18, P0, R42.reuse, R7, 0x1 ;  /* 0x000000072a127211 */ /* 0x041fe200078008ff */
[----:B------:R0:W5:Y:S03]  /*0d40*/  LDG.E.U16 R90, [R16.64] ;  /* 0x00000006105a7981 */ /* 0x000166000c1e1500 */
[----:B------:R-:W-:Y:S01]  /*0d50*/  LEA.HI.X.SX32 R19, R42, R5, 0x1, P0 ;  /* 0x000000052a137211 */ /* 0x000fe200000f0eff */
[----:B------:R0:W5:Y:S01]  /*0d60*/  LDG.E.U16 R71, [R22.64] ;  /* 0x0000000616477981 */ /* 0x000162000c1e1500 */
[----:B------:R-:W-:-:S02]  /*0d70*/  LEA R42, R10, R34, 0x1 ;  /* 0x000000220a2a7211 */ /* 0x000fc400078e08ff */
[-C--:B-1----:R-:W-:Y:S01]  /*0d80*/  LEA R14, P0, R44, R7.reuse, 0x1 ;  /* 0x000000072c0e7211 */ /* 0x082fe200078008ff */
        /* <DEDUP_REMOVED lines=9> */
[----:B------:R-:W-:-:S02]  /*0e20*/  LEA.HI.X.SX32 R27, R34, R5, 0x1, P0 ;  /* 0x00000005221b7211 */ /* 0x000fc400000f0eff */
[-C--:B0-----:R-:W-:Y:S01]  /*0e30*/  LEA R22, P1, R28, R7.reuse, 0x1 ;  /* 0x000000071c167211 */ /* 0x081fe200078208ff */
[----:B------:R0:W5:Y:S01]  /*0e40*/  LDG.E.U16 R96, [R24.64] ;  /* 0x0000000618607981 */ /* 0x000162000c1e1500 */
[----:B------:R-:W-:Y:S02]  /*0e50*/  LEA R16, P0, R36, R7, 0x1 ;  /* 0x0000000724107211 */ /* 0x000fe400078008ff */
[-C--:B------:R-:W-:Y:S01]  /*0e60*/  LEA.HI.X.SX32 R23, R28, R5.reuse, 0x1, P1 ;  /* 0x000000051c177211 */ /* 0x080fe200008f0eff */
[----:B------:R0:W5:Y:S01]  /*0e70*/  LDG.E.U16 R98, [R26.64] ;  /* 0x000000061a627981 */ /* 0x000162000c1e1500 */
[----:B------:R-:W-:Y:S02]  /*0e80*/  LEA.HI.X.SX32 R17, R36, R5, 0x1, P0 ;  /* 0x0000000524117211 */ /* 0x000fe400000f0eff */
[-C--:B------:R-:W-:Y:S01]  /*0e90*/  LEA R20, P1, R40, R7.reuse, 0x1 ;  /* 0x0000000728147211 */ /* 0x080fe200078208ff */
[----:B------:R0:W5:Y:S01]  /*0ea0*/  LDG.E.U16 R100, [R22.64] ;  /* 0x0000000616647981 */ /* 0x000162000c1e1500 */
[----:B-1----:R-:W-:-:S02]  /*0eb0*/  LEA R14, P0, R42, R7, 0x1 ;  /* 0x000000072a0e7211 */ /* 0x002fc400078008ff */
[----:B------:R-:W-:Y:S01]  /*0ec0*/  LEA R34, R10, R28, 0x1 ;  /* 0x0000001c0a227211 */ /* 0x000fe200078e08ff */
[----:B------:R1:W5:Y:S01]  /*0ed0*/  LDG.E.U16 R73, [R16.64] ;  /* 0x0000000610497981 */ /* 0x000362000c1e1500 */
[-C--:B------:R-:W-:Y:S02]  /*0ee0*/  LEA.HI.X.SX32 R21, R40, R5.reuse, 0x1, P1 ;  /* 0x0000000528157211 */ /* 0x080fe400008f0eff */
[----:B------:R-:W-:Y:S02]  /*0ef0*/  LEA.HI.X.SX32 R15, R42, R5, 0x1, P0 ;  /* 0x000000052a0f7211 */ /* 0x000fe400000f0eff */
[-C--:B------:R-:W-:Y:S01]  /*0f00*/  LEA R28, P1, R34, R7.reuse, 0x1 ;  /* 0x00000007221c7211 */ /* 0x080fe200078208ff */
[----:B------:R1:W5:Y:S01]  /*0f10*/  LDG.E.U16 R75, [R20.64] ;  /* 0x00000006144b7981 */ /* 0x000362000c1e1500 */
[----:B------:R-:W-:Y:S02]  /*0f20*/  LEA R18, P0, R38, R7, 0x1 ;  /* 0x0000000726127211 */ /* 0x000fe400078008ff */
[-C--:B------:R-:W-:Y:S01]  /*0f30*/  LEA.HI.X.SX32 R29, R34, R5.reuse, 0x1, P1 ;  /* 0x00000005221d7211 */ /* 0x080fe200008f0eff */
[----:B------:R-:W-:Y:S01]  /*0f40*/  IMAD R34, R10, 0x2, R34 ;  /* 0x000000020a227824 */ /* 0x000fe200078e0222 */
[----:B------:R-:W-:Y:S01]  /*0f50*/  LEA.HI.X.SX32 R19, R38, R5, 0x1, P0 ;  /* 0x0000000526137211 */ /* 0x000fe200000f0eff */
[----:B------:R1:W5:Y:S01]  /*0f60*/  LDG.E.U16 R77, [R14.64] ;  /* 0x000000060e4d7981 */ /* 0x000362000c1e1500 */
[----:B0-----:R-:W-:-:S02]  /*0f70*/  LEA R22, P1, R48, R7, 0x1 ;  /* 0x0000000730167211 */ /* 0x001fc400078208ff */
[----:B------:R-:W-:Y:S01]  /*0f80*/  LEA R24, P0, R50, R7, 0x1 ;  /* 0x0000000732187211 */ /* 0x000fe200078008ff */
[----:B------:R0:W5:Y:S01]  /*0f90*/  LDG.E.U16 R36, [R18.64] ;  /* 0x0000000612247981 */ /* 0x000162000c1e1500 */
[-C--:B------:R-:W-:Y:S02]  /*0fa0*/  LEA.HI.X.SX32 R23, R48, R5.reuse, 0x1, P1 ;  /* 0x0000000530177211 */ /* 0x080fe400008f0eff */
[----:B------:R-:W-:Y:S01]  /*0fb0*/  LEA.HI.X.SX32 R25, R50, R5, 0x1, P0 ;  /* 0x0000000532197211 */ /* 0x000fe200000f0eff */
[----:B------:R-:W5:Y:S01]  /*0fc0*/  LDG.E.U16 R29, [R28.64] ;  /* 0x000000061c1d7981 */ /* 0x000f62000c1e1500 */
[-C--:B------:R-:W-:Y:S02]  /*0fd0*/  LEA R26, P1, R34, R7.reuse, 0x1 ;  /* 0x00000007221a7211 */ /* 0x080fe400078208ff */
[----:B-1----:R-:W-:Y:S01]  /*0fe0*/  LEA R14, P0, R32, R7, 0x1 ;  /* 0x00000007200e7211 */ /* 0x002fe200078008ff */
[----:B------:R-:W-:Y:S01]  /*0ff0*/  IMAD R10, R10, 0x2, R34 ;  /* 0x000000020a0a7824 */ /* 0x000fe200078e0222 */
[-C--:B------:R-:W-:Y:S01]  /*1000*/  LEA.HI.X.SX32 R27, R34, R5.reuse, 0x1, P1 ;  /* 0x00000005221b7211 */ /* 0x080fe200008f0eff */
[----:B------:R1:W5:Y:S01]  /*1010*/  LDG.E.U16 R38, [R22.64] ;  /* 0x0000000616267981 */ /* 0x000362000c1e1500 */
[----:B------:R-:W-:-:S02]  /*1020*/  LEA.HI.X.SX32 R15, R32, R5, 0x1, P0 ;  /* 0x00000005200f7211 */ /* 0x000fc400000f0eff */
[-C--:B------:R-:W-:Y:S01]  /*1030*/  LEA R16, P0, R46, R7.reuse, 0x1 ;  /* 0x000000072e107211 */ /* 0x080fe200078008ff */
[----:B------:R-:W5:Y:S01]  /*1040*/  LDG.E.U16 R24, [R24.64] ;  /* 0x0000000618187981 */ /* 0x000f62000c1e1500 */
[----:B0-----:R-:W-:Y:S02]  /*1050*/  LEA R18, P1, R30, R7, 0x1 ;  /* 0x000000071e127211 */ /* 0x001fe400078208ff */
[-C--:B------:R-:W-:Y:S01]  /*1060*/  LEA.HI.X.SX32 R17, R46, R5.reuse, 0x1, P0 ;  /* 0x000000052e117211 */ /* 0x080fe200000f0eff */
[----:B------:R-:W5:Y:S01]  /*1070*/  LDG.E.U16 R26, [R26.64] ;  /* 0x000000061a1a7981 */ /* 0x000f62000c1e1500 */
[----:B------:R-:W-:Y:S02]  /*1080*/  LEA.HI.X.SX32 R19, R30, R5, 0x1, P1 ;  /* 0x000000051e137211 */ /* 0x000fe400008f0eff */
[-C--:B------:R-:W-:Y:S01]  /*1090*/  LEA R20, P0, R44, R7.reuse, 0x1 ;  /* 0x000000072c147211 */ /* 0x080fe200078008ff */
[----:B------:R0:W5:Y:S01]  /*10a0*/  LDG.E.U16 R15, [R14.64] ;  /* 0x000000060e0f7981 */ /* 0x000162000c1e1500 */
[----:B-1----:R-:W-:-:S02]  /*10b0*/  LEA R22, P1, R10, R7, 0x1 ;  /* 0x000000070a167211 */ /* 0x002fc400078208ff */
[-C--:B------:R-:W-:Y:S01]  /*10c0*/  LEA.HI.X.SX32 R21, R44, R5.reuse, 0x1, P0 ;  /* 0x000000052c157211 */ /* 0x080fe200000f0eff */
[----:B------:R-:W5:Y:S01]  /*10d0*/  LDG.E.U16 R17, [R16.64] ;  /* 0x0000000610117981 */ /* 0x000f62000c1e1500 */
[----:B------:R-:W-:-:S03]  /*10e0*/  LEA.HI.X.SX32 R23, R10, R5, 0x1, P1 ;  /* 0x000000050a177211 */ /* 0x000fc600008f0eff */
[----:B------:R-:W5:Y:S04]  /*10f0*/  LDG.E.U16 R19, [R18.64] ;  /* 0x0000000612137981 */ /* 0x000f68000c1e1500 */
[----:B------:R-:W5:Y:S04]  /*1100*/  LDG.E.U16 R21, [R20.64] ;  /* 0x0000000614157981 */ /* 0x000f68000c1e1500 */
[----:B------:R-:W5:Y:S01]  /*1110*/  LDG.E.U16 R23, [R22.64] ;  /* 0x0000000616177981 */ /* 0x000f62000c1e1500 */
[----:B------:R-:W-:Y:S02]  /*1120*/  LOP3.LUT R10, R0, 0x7f, RZ, 0xc0, !PT ;  /* 0x0000007f000a7812 */ /* 0x000fe400078ec0ff */
[----:B------:R-:W-:-:S03]  /*1130*/  SHF.R.S32.HI R5, RZ, 0x7, R0 ;  /* 0x00000007ff057819 */ /* 0x000fc60000011400 */
[----:B0-----:R-:W-:Y:S01]  /*1140*/  IMAD.SHL.U32 R14, R10, 0x2, RZ ;  /* 0x000000020a0e7824 */ /* 0x001fe200078e00ff */
[----:B------:R-:W-:-:S04]  /*1150*/  SGXT R5, R5, 0x1 ;  /* 0x000000010505781a */ /* 0x000fc80000000200 */
[----:B------:R-:W-:-:S05]  /*1160*/  LOP3.LUT R5, R14, 0x110, R5, 0x78, !PT ;  /* 0x000001100e057812 */ /* 0x000fca00078e7805 */
[----:B--2---:R0:W-:Y:S01]  /*1170*/  STS.U16 [R5], R6 ;  /* 0x0000000605007388 */ /* 0x0041e20000000400 */
[----:B------:R-:W-:-:S03]  /*1180*/  LOP3.LUT R7, R5, 0x40, RZ, 0x3c, !PT ;  /* 0x0000004005077812 */ /* 0x000fc600078e3cff */
[----:B------:R1:W-:Y:S01]  /*1190*/  STS.U16 [R5+0x800], R12 ;  /* 0x0008000c05007388 */ /* 0x0003e20000000400 */
[----:B0-----:R-:W-:-:S03]  /*11a0*/  LOP3.LUT R6, R5, 0x20, RZ, 0x3c, !PT ;  /* 0x0000002005067812 */ /* 0x001fc600078e3cff */
[----:B------:R-:W-:Y:S04]  /*11b0*/  STS.U16 [R5+0x1000], R54 ;  /* 0x0010003605007388 */ /* 0x000fe80000000400 */
[----:B----4-:R-:W-:Y:S04]  /*11c0*/  STS.U16 [R5+0x1800], R58 ;  /* 0x0018003a05007388 */ /* 0x010fe80000000400 */
[----:B---3--:R-:W-:Y:S04]  /*11d0*/  STS.U16 [R5+0x2000], R62 ;  /* 0x0020003e05007388 */ /* 0x008fe80000000400 */
[----:B-----5:R-:W-:Y:S04]  /*11e0*/  STS.U16 [R5+0x2800], R66 ;  /* 0x0028004205007388 */ /* 0x020fe80000000400 */
[----:B------:R-:W-:Y:S01]  /*11f0*/  STS.U16 [R5+0x3000], R70 ;  /* 0x0030004605007388 */ /* 0x000fe20000000400 */
[----:B------:R-:W-:Y:S01]  /*1200*/  MOV R164, 0xff800000 ;  /* 0xff80000000a47802 */ /* 0x000fe20000000f00 */
[----:B-1----:R-:W-:Y:S01]  /*1210*/  IMAD.MOV.U32 R12, RZ, RZ, 0x3f800000 ;  /* 0x3f800000ff0c7424 */ /* 0x002fe200078e00ff */
[----:B------:R-:W-:Y:S01]  /*1220*/  CS2R R140, SRZ ;  /* 0x00000000008c7805 */ /* 0x000fe2000001ff00 */
[----:B------:R-:W-:Y:S01]  /*1230*/  IMAD.MOV.U32 R158, RZ, RZ, 0x3f800000 ;  /* 0x3f800000ff9e7424 */ /* 0x000fe200078e00ff */
[----:B------:R-:W-:Y:S01]  /*1240*/  CS2R R142, SRZ ;  /* 0x00000000008e7805 */ /* 0x000fe2000001ff00 */
[----:B------:R-:W-:Y:S01]  /*1250*/  IMAD.MOV.U32 R159, RZ, RZ, -0x800000 ;  /* 0xff800000ff9f7424 */ /* 0x000fe200078e00ff */
[----:B------:R-:W-:Y:S01]  /*1260*/  CS2R R132, SRZ ;  /* 0x0000000000847805 */ /* 0x000fe2000001ff00 */
[----:B------:R-:W-:Y:S01]  /*1270*/  CS2R R134, SRZ ;  /* 0x0000000000867805 */ /* 0x000fe2000001ff00 */
[----:B------:R-:W-:Y:S04]  /*1280*/  STS.U16 [R5+0x3800], R74 ;  /* 0x0038004a05007388 */ /* 0x000fe80000000400 */
        /* <DEDUP_REMOVED lines=8> */
[----:B------:R0:W-:Y:S04]  /*1310*/  STS.U16 [R6+0x200], R11 ;  /* 0x0002000b06007388 */ /* 0x0001e80000000400 */
        /* <DEDUP_REMOVED lines=15> */
[----:B------:R1:W-:Y:S01]  /*1410*/  STS.U16 [R7+0x400], R8 ;  /* 0x0004000807007388 */ /* 0x0003e20000000400 */
[----:B0-----:R-:W-:-:S03]  /*1420*/  IADD3 R11, R9, 0x80, RZ ;  /* 0x00000080090b7810 */ /* 0x001fc60007ffe0ff */
[----:B------:R-:W-:Y:S01]  /*1430*/  STS.U16 [R7+0xc00], R52 ;  /* 0x000c003407007388 */ /* 0x000fe20000000400 */
[----:B-1----:R-:W-:-:S03]  /*1440*/  LOP3.LUT R8, R5, 0x60, RZ, 0x3c, !PT ;  /* 0x0000006005087812 */ /* 0x002fc600078e3cff */
        /* <DEDUP_REMOVED lines=27> */
[----:B------:R-:W-:Y:S01]  /*1600*/  STS.U16 [R8+0x7e00], R23 ;  /* 0x007e001708007388 */ /* 0x000fe20000000400 */
[----:B------:R-:W-:Y:S01]  /*1610*/  ISETP.GE.AND P0, PT, R11, 0x1, PT ;  /* 0x000000010b00780c */ /* 0x000fe20003f06270 */
[----:B------:R-:W-:Y:S01]  /*1620*/  CS2R R128, SRZ ;  /* 0x0000000000807805 */ /* 0x000fe2000001ff00 */
[----:B------:R-:W-:Y:S01]  /*1630*/  CS2R R130, SRZ ;  /* 0x0000000000827805 */ /* 0x000fe2000001ff00 */
[----:B------:R1:W-:Y:S01]  /*1640*/  STS.U16 [R8+0x600], R13 ;  /* 0x0006000d08007388 */ /* 0x0003e20000000400 */
[----:B------:R-:W-:Y:S01]  /*1650*/  CS2R R124, SRZ ;  /* 0x00000000007c7805 */ /* 0x000fe2000001ff00 */
[----:B------:R-:W-:Y:S01]  /*1660*/  CS2R R126, SRZ ;  /* 0x00000000007e7805 */ /* 0x000fe2000001ff00 */
[----:B------:R-:W-:Y:S01]  /*1670*/  CS2R R120, SRZ ;  /* 0x0000000000787805 */ /* 0x000fe2000001ff00 */
[----:B------:R2:W-:Y:S01]  /*1680*/  STS.U16 [R8+0x5e00], R15 ;  /* 0x005e000f08007388 */ /* 0x0005e20000000400 */
[----:B------:R-:W-:Y:S01]  /*1690*/  CS2R R122, SRZ ;  /* 0x00000000007a7805 */ /* 0x000fe2000001ff00 */
        /* <DEDUP_REMOVED lines=12> */
[----:B0-----:R-:W-:Y:S01]  /*1760*/  CS2R R92, SRZ ;  /* 0x00000000005c7805 */ /* 0x001fe2000001ff00 */
        /* <DEDUP_REMOVED lines=9> */
[C---:B-1----:R-:W-:Y:S01]  /*1800*/  LOP3.LUT R13, R0.reuse, 0xff, RZ, 0xc0, !PT ;  /* 0x000000ff000d7812 */ /* 0x042fe200078ec0ff */
[C---:B------:R-:W-:Y:S01]  /*1810*/  IMAD.SHL.U32 R150, R0.reuse, 0x8, RZ ;  /* 0x0000000800967824 */ /* 0x040fe200078e00ff */
[----:B------:R-:W-:-:S02]  /*1820*/  LOP3.LUT R14, R0, 0xe0, RZ, 0xc0, !PT ;  /* 0x000000e0000e7812 */ /* 0x000fc400078ec0ff */
[C---:B--2---:R-:W-:Y:S02]  /*1830*/  LOP3.LUT R15, R0.reuse, 0x1c, RZ, 0xc0, !PT ;  /* 0x0000001c000f7812 */ /* 0x044fe400078ec0ff */
[C---:B------:R-:W-:Y:S02]  /*1840*/  LOP3.LUT R148, R0.reuse, 0x3, RZ, 0xc0, !PT ;  /* 0x0000000300947812 */ /* 0x040fe400078ec0ff */
[----:B------:R-:W-:Y:S01]  /*1850*/  SHF.L.U32 R149, R0, 0x1, RZ ;  /* 0x0000000100957819 */ /* 0x000fe200000006ff */
[----:B------:R-:W-:Y:S05]  /*1860*/  @!P0 BRA `(.L_x_0) ;  /* 0x0000283000008947 */ /* 0x000fea0003800000 */
[----:B------:R-:W-:Y:S01]  /*1870*/  IMAD R16, R10, c[0x0][0x1a8], RZ ;  /* 0x00006a000a107a24 */ /* 0x000fe200078e02ff */
[----:B------:R-:W-:Y:S01]  /*1880*/  SHF.R.U32.HI R18, RZ, 0x1, R14 ;  /* 0x00000001ff127819 */ /* 0x000fe2000001160e */
[----:B------:R-:W-:Y:S01]  /*1890*/  IMAD R10, R2, c[0x0][0x1a0], RZ ;  /* 0x00006800020a7a24 */ /* 0x000fe200078e02ff */
[----:B------:R-:W-:Y:S01]  /*18a0*/  SHF.R.U32.HI R20, RZ, 0x2, R0 ;  /* 0x00000002ff147819 */ /* 0x000fe20000011600 */
[C---:B------:R-:W-:Y:S01]  /*18b0*/  IMAD.SHL.U32 R17, R16.reuse, 0x2, RZ ;  /* 0x0000000210117824 */ /* 0x040fe200078e00ff */
[----:B------:R-:W-:Y:S01]  /*18c0*/  LEA.HI R18, R15, R18, RZ, 0x1e ;  /* 0x000000120f127211 */ /* 0x000fe200078ff0ff */
[----:B------:R-:W-:Y:S01]  /*18d0*/  IMAD.HI R19, R16, 0x2, RZ ;  /* 0x0000000210137827 */ /* 0x000fe200078e02ff */
[----:B------:R-:W-:Y:S01]  /*18e0*/  SHF.L.U32 R12, R10, 0x1, RZ ;  /* 0x000000010a0c7819 */ /* 0x000fe200000006ff */
[----:B------:R-:W-:Y:S01]  /*18f0*/  CS2R R140, SRZ ;  /* 0x00000000008c7805 */ /* 0x000fe2000001ff00 */
[----:B------:R-:W-:Y:S01]  /*1900*/  LOP3.LUT R16, R0, 0x7, RZ, 0xc0, !PT ;  /* 0x0000000700107812 */ /* 0x000fe200078ec0ff */
[----:B------:R-:W-:Y:S01]  /*1910*/  IMAD.HI R10, R10, 0x2, RZ ;  /* 0x000000020a0a7827 */ /* 0x000fe200078e02ff */
[----:B------:R-:W-:Y:S01]  /*1920*/  IADD3 R217, P0, P1, R17, c[0x0][0x168], R12 ;  /* 0x00005a0011d97a10 */ /* 0x000fe2000791e00c */
[----:B------:R-:W-:Y:S01]  /*1930*/  CS2R R142, SRZ ;  /* 0x00000000008e7805 */ /* 0x000fe2000001ff00 */
[----:B------:R-:W-:Y:S01]  /*1940*/  LOP3.LUT R12, R0, 0x1f, RZ, 0xc0, !PT ;  /* 0x0000001f000c7812 */ /* 0x000fe200078ec0ff */
[----:B------:R-:W-:Y:S01]  /*1950*/  IMAD.IADD R152, R9, 0x1, R18 ;  /* 0x0000000109987824 */ /* 0x000fe200078e0212 */
[----:B------:R-:W-:Y:S01]  /*1960*/  IADD3.X R29, R19, c[0x0][0x16c], R10, P0, P1 ;  /* 0x00005b00131d7a10 */ /* 0x000fe200007e240a */
[----:B------:R-:W-:Y:S01]  /*1970*/  IMAD R9, R2, c[0x0][0x1b0], RZ ;  /* 0x00006c0002097a24 */ /* 0x000fe200078e02ff */
[----:B------:R-:W-:Y:S01]  /*1980*/  LOP3.LUT R21, R150, 0x30, RZ, 0xc0, !PT ;  /* 0x0000003096157812 */ /* 0x000fe200078ec0ff */
[----:B------:R-:W-:Y:S01]  /*1990*/  IMAD R10, R4, c[0x0][0x1a4], RZ ;  /* 0x00006900040a7a24 */ /* 0x000fe200078e02ff */
[----:B------:R-:W-:Y:S01]  /*19a0*/  LOP3.LUT R17, R149, 0x10, RZ, 0xc0, !PT ;  /* 0x0000001095117812 */ /* 0x000fe200078ec0ff */
[----:B------:R-:W-:Y:S01]  /*19b0*/  IMAD.MOV.U32 R31, RZ, RZ, c[0x0][0x1a4] ;  /* 0x00006900ff1f7624 */ /* 0x000fe200078e00ff */
[----:B------:R-:W-:Y:S01]  /*19c0*/  SHF.L.U32 R18, R9, 0x1, RZ ;  /* 0x0000000109127819 */ /* 0x000fe200000006ff */
[----:B------:R-:W-:Y:S01]  /*19d0*/  IMAD.SHL.U32 R151, R13, 0x2, RZ ;  /* 0x000000020d977824 */ /* 0x000fe200078e00ff */
[--C-:B------:R-:W-:Y:S01]  /*19e0*/  LOP3.LUT R17, R17, 0xe0, R0.reuse, 0xf8, !PT ;  /* 0x000000e011117812 */ /* 0x100fe200078ef800 */
[----:B------:R-:W-:Y:S01]  /*19f0*/  IMAD.HI R19, R9, 0x2, RZ ;  /* 0x0000000209137827 */ /* 0x000fe200078e02ff */
[----:B------:R-:W-:Y:S01]  /*1a00*/  SHF.R.U32.HI R23, RZ, 0x5, R0 ;  /* 0x00000005ff177819 */ /* 0x000fe20000011600 */
[----:B------:R-:W-:Y:S01]  /*1a10*/  CS2R R132, SRZ ;  /* 0x0000000000847805 */ /* 0x000fe2000001ff00 */
[----:B------:R-:W-:Y:S01]  /*1a20*/  LOP3.LUT R151, R151, 0x30, R20, 0x78, !PT ;  /* 0x0000003097977812 */ /* 0x000fe200078e7814 */
[----:B------:R-:W-:Y:S01]  /*1a30*/  IMAD R9, R12, c[0x0][0x1b4], RZ ;  /* 0x00006d000c097a24 */ /* 0x000fe200078e02ff */
[----:B------:R-:W-:Y:S01]  /*1a40*/  MOV R33, c[0x0][0x1b8] ;  /* 0x00006e0000217a02 */ /* 0x000fe20000000f00 */
[----:B------:R-:W-:Y:S01]  /*1a50*/  IMAD R12, R31, 0x2, R10 ;  /* 0x000000021f0c7824 */ /* 0x000fe200078e020a */
[----:B------:R-:W-:Y:S01]  /*1a60*/  MOV R158, 0x3f800000 ;  /* 0x3f800000009e7802 */ /* 0x000fe20000000f00 */
[----:B------:R-:W-:Y:S01]  /*1a70*/  IMAD R26, R16, 0x110, RZ ;  /* 0x00000110101a7824 */ /* 0x000fe200078e02ff */
[----:B------:R-:W-:Y:S01]  /*1a80*/  CS2R R134, SRZ ;  /* 0x0000000000867805 */ /* 0x000fe2000001ff00 */
[----:B------:R-:W-:Y:S01]  /*1a90*/  IMAD.SHL.U32 R20, R0, 0x80, RZ ;  /* 0x0000008000147824 */ /* 0x000fe200078e00ff */
[----:B------:R-:W-:Y:S01]  /*1aa0*/  CS2R R128, SRZ ;  /* 0x0000000000807805 */ /* 0x000fe2000001ff00 */
[----:B------:R-:W-:Y:S01]  /*1ab0*/  IMAD R156, R16, 0x40, R21 ;  /* 0x00000040109c7824 */ /* 0x000fe200078e0215 */
[----:B------:R-:W-:Y:S01]  /*1ac0*/  SHF.L.U32 R21, R9, 0x1, RZ ;  /* 0x0000000109157819 */ /* 0x000fe200000006ff */
[C---:B------:R-:W-:Y:S01]  /*1ad0*/  IMAD R16, R31.reuse, 0x2, R12 ;  /* 0x000000021f107824 */ /* 0x040fe200078e020c */
[----:B------:R-:W-:Y:S01]  /*1ae0*/  LOP3.LUT R22, R26, R17, RZ, 0x3c, !PT ;  /* 0x000000111a167212 */ /* 0x000fe200078e3cff */
[----:B------:R-:W-:Y:S01]  /*1af0*/  IMAD.MOV.U32 R154, RZ, RZ, RZ ;  /* 0x000000ffff9a7224 */ /* 0x000fe200078e00ff */
[----:B------:R-:W-:Y:S01]  /*1b00*/  LOP3.LUT R153, R20, 0x800, RZ, 0xc0, !PT ;  /* 0x0000080014997812 */ /* 0x000fe200078ec0ff */
[----:B------:R-:W-:Y:S01]  /*1b10*/  IMAD R17, R31, 0x2, R16 ;  /* 0x000000021f117824 */ /* 0x000fe200078e0210 */
[----:B------:R-:W-:Y:S01]  /*1b20*/  IADD3 R163, P0, P1, R21, c[0x0][0x170], R18 ;  /* 0x00005c0015a37a10 */ /* 0x000fe2000791e012 */
[----:B------:R-:W-:Y:S01]  /*1b30*/  IMAD.HI R20, R9, 0x2, RZ ;  /* 0x0000000209147827 */ /* 0x000fe200078e02ff */
[----:B------:R-:W-:Y:S01]  /*1b40*/  SGXT.U32 R9, R23, 0x3 ;  /* 0x000000031709781a */ /* 0x000fe20000000000 */
[----:B------:R-:W-:Y:S01]  /*1b50*/  CS2R R130, SRZ ;  /* 0x0000000000827805 */ /* 0x000fe2000001ff00 */
[-C--:B------:R-:W-:Y:S01]  /*1b60*/  LEA R244, P2, R16, R217.reuse, 0x1 ;  /* 0x000000d910f47211 */ /* 0x080fe200078408ff */
[----:B------:R-:W-:Y:S01]  /*1b70*/  IMAD R18, R31, 0x2, R17 ;  /* 0x000000021f127824 */ /* 0x000fe200078e0211 */
[----:B------:R-:W-:Y:S01]  /*1b80*/  IADD3.X R27, R20, c[0x0][0x174], R19, P0, P1 ;  /* 0x00005d00141b7a10 */ /* 0x000fe200007e2413 */
[----:B------:R-:W-:Y:S01]  /*1b90*/  IMAD R20, R9, c[0x0][0x1b8], RZ ;  /* 0x00006e0009147a24 */ /* 0x000fe200078e02ff */
[-C--:B------:R-:W-:Y:S01]  /*1ba0*/  LEA R248, P0, R10, R217.reuse, 0x1 ;  /* 0x000000d90af87211 */ /* 0x080fe200078008ff */
[----:B------:R-:W-:Y:S01]  /*1bb0*/  IMAD R9, R31, 0x2, R18 ;  /* 0x000000021f097824 */ /* 0x000fe200078e0212 */
[----:B------:R-:W-:Y:S01]  /*1bc0*/  LEA R246, P1, R12, R217, 0x1 ;  /* 0x000000d90cf67211 */ /* 0x000fe200078208ff */
[----:B------:R-:W-:Y:S01]  /*1bd0*/  IMAD R21, R33, 0x8, R20 ;  /* 0x0000000821157824 */ /* 0x000fe200078e0214 */
[-C--:B------:R-:W-:Y:S01]  /*1be0*/  LEA.HI.X.SX32 R249, R10, R29.reuse, 0x1, P0 ;  /* 0x0000001d0af97211 */ /* 0x080fe200000f0eff */
[----:B------:R-:W-:Y:S01]  /*1bf0*/  IMAD R19, R31, 0x2, R9 ;  /* 0x000000021f137824 */ /* 0x000fe200078e0209 */
[-C--:B------:R-:W-:Y:S01]  /*1c00*/  LEA.HI.X.SX32 R247, R12, R29.reuse, 0x1, P1 ;  /* 0x0000001d0cf77211 */ /* 0x080fe200008f0eff */
[----:B------:R-:W-:Y:S01]  /*1c10*/  IMAD.IADD R153, R153, 0x1, R22 ;  /* 0x0000000199997824 */ /* 0x000fe200078e0216 */
[----:B------:R-:W-:Y:S01]  /*1c20*/  LEA.HI.X.SX32 R245, R16, R29, 0x1, P2 ;  /* 0x0000001d10f57211 */ /* 0x000fe200010f0eff */
[----:B------:R-:W-:Y:S01]  /*1c30*/  IMAD R22, R33, 0x8, R21 ;  /* 0x0000000821167824 */ /* 0x000fe200078e0215 */
[----:B------:R-:W-:Y:S01]  /*1c40*/  LEA R10, R31, R19, 0x1 ;  /* 0x000000131f0a7211 */ /* 0x000fe200078e08ff */
[----:B------:R-:W-:Y:S01]  /*1c50*/  CS2R R124, SRZ ;  /* 0x00000000007c7805 */ /* 0x000fe2000001ff00 */
[-C--:B------:R-:W-:Y:S01]  /*1c60*/  LEA R242, P0, R17, R217.reuse, 0x1 ;  /* 0x000000d911f27211 */ /* 0x080fe200078008ff */
[----:B------:R-:W-:Y:S01]  /*1c70*/  IMAD R23, R33, 0x8, R22 ;  /* 0x0000000821177824 */ /* 0x000fe200078e0216 */
[C---:B------:R-:W-:Y:S01]  /*1c80*/  LEA R240, P1, R18.reuse, R217, 0x1 ;  /* 0x000000d912f07211 */ /* 0x040fe200078208ff */
[----:B------:R-:W-:Y:S01]  /*1c90*/  IMAD R12, R31, 0x2, R10 ;  /* 0x000000021f0c7824 */ /* 0x000fe200078e020a */
[----:B------:R-:W-:Y:S01]  /*1ca0*/  LEA.HI.X.SX32 R243, R17, R29, 0x1, P0 ;  /* 0x0000001d11f37211 */ /* 0x000fe200000f0eff */
[----:B------:R-:W-:Y:S01]  /*1cb0*/  IMAD R24, R33, 0x8, R23 ;  /* 0x0000000821187824 */ /* 0x000fe200078e0217 */
[----:B------:R-:W-:Y:S01]  /*1cc0*/  LEA R236, P0, R9, R217, 0x1 ;  /* 0x000000d909ec7211 */ /* 0x000fe200078008ff */
[----:B------:R-:W-:Y:S01]  /*1cd0*/  CS2R R126, SRZ ;  /* 0x00000000007e7805 */ /* 0x000fe2000001ff00 */
[----:B------:R-:W-:Y:S01]  /*1ce0*/  LEA R16, R31, R12, 0x1 ;  /* 0x0000000c1f107211 */ /* 0x000fe200078e08ff */
[----:B------:R-:W-:Y:S01]  /*1cf0*/  IMAD R25, R33, 0x8, R24 ;  /* 0x0000000821197824 */ /* 0x000fe200078e0218 */
[-C--:B------:R-:W-:Y:S01]  /*1d00*/  LEA.HI.X.SX32 R237, R9, R29.reuse, 0x1, P0 ;  /* 0x0000001d09ed7211 */ /* 0x080fe200000f0eff */
[----:B------:R-:W-:Y:S01]  /*1d10*/  CS2R R120, SRZ ;  /* 0x0000000000787805 */ /* 0x000fe2000001ff00 */
[----:B------:R-:W-:Y:S01]  /*1d20*/  LEA.HI.X.SX32 R241, R18, R29, 0x1, P1 ;  /* 0x0000001d12f17211 */ /* 0x000fe200008f0eff */
[----:B------:R-:W-:Y:S01]  /*1d30*/  IMAD R17, R31, 0x2, R16 ;  /* 0x000000021f117824 */ /* 0x000fe200078e0210 */
[-C--:B------:R-:W-:Y:S01]  /*1d40*/  LEA R234, P1, R19, R217.reuse, 0x1 ;  /* 0x000000d913ea7211 */ /* 0x080fe200078208ff */
[----:B------:R-:W-:Y:S01]  /*1d50*/  CS2R R122, SRZ ;  /* 0x00000000007a7805 */ /* 0x000fe2000001ff00 */
[C---:B------:R-:W-:Y:S01]  /*1d60*/  LEA R232, P0, R10.reuse, R217, 0x1 ;  /* 0x000000d90ae87211 */ /* 0x040fe200078008ff */
[----:B------:R-:W-:Y:S01]  /*1d70*/  CS2R R116, SRZ ;  /* 0x0000000000747805 */ /* 0x000fe2000001ff00 */
[----:B------:R-:W-:Y:S01]  /*1d80*/  LEA R9, R31, R17, 0x1 ;  /* 0x000000111f097211 */ /* 0x000fe200078e08ff */
[----:B------:R-:W-:Y:S01]  /*1d90*/  CS2R R118, SRZ ;  /* 0x0000000000767805 */ /* 0x000fe2000001ff00 */
[-C--:B------:R-:W-:Y:S01]  /*1da0*/  LEA.HI.X.SX32 R235, R19, R29.reuse, 0x1, P1 ;  /* 0x0000001d13eb7211 */ /* 0x080fe200008f0eff */
[----:B------:R-:W-:Y:S01]  /*1db0*/  IMAD R19, R33, 0x8, R25 ;  /* 0x0000000821137824 */ /* 0x000fe200078e0219 */
[----:B------:R-:W-:Y:S01]  /*1dc0*/  LEA.HI.X.SX32 R233, R10, R29, 0x1, P0 ;  /* 0x0000001d0ae97211 */ /* 0x000fe200000f0eff */
[----:B------:R-:W-:Y:S01]  /*1dd0*/  IMAD R18, R31, 0x2, R9 ;  /* 0x000000021f127824 */ /* 0x000fe200078e0209 */
[CC--:B------:R-:W-:Y:S01]  /*1de0*/  LEA R230, P1, R12.reuse, R217.reuse, 0x1 ;  /* 0x000000d90ce67211 */ /* 0x0c0fe200078208ff */
[----:B------:R-:W-:Y:S01]  /*1df0*/  CS2R R112, SRZ ;  /* 0x0000000000707805 */ /* 0x000fe2000001ff00 */
[----:B------:R-:W-:Y:S01]  /*1e00*/  LEA R224, P2, R9, R217, 0x1 ;  /* 0x000000d909e07211 */ /* 0x000fe200078408ff */
[----:B------:R-:W-:Y:S01]  /*1e10*/  IMAD R10, R31, 0x2, R18 ;  /* 0x000000021f0a7824 */ /* 0x000fe200078e0212 */
[-C--:B------:R-:W-:Y:S01]  /*1e20*/  LEA.HI.X.SX32 R231, R12, R29.reuse, 0x1, P1 ;  /* 0x0000001d0ce77211 */ /* 0x080fe200008f0eff */
[----:B------:R-:W-:Y:S01]  /*1e30*/  CS2R R114, SRZ ;  /* 0x0000000000727805 */ /* 0x000fe2000001ff00 */
[----:B------:R-:W-:Y:S01]  /*1e40*/  LEA.HI.X.SX32 R225, R9, R29, 0x1, P2 ;  /* 0x0000001d09e17211 */ /* 0x000fe200010f0eff */
[----:B------:R-:W-:Y:S01]  /*1e50*/  CS2R R108, SRZ ;  /* 0x00000000006c7805 */ /* 0x000fe2000001ff00 */
[----:B------:R-:W-:Y:S01]  /*1e60*/  LEA R12, R31, R10, 0x1 ;  /* 0x0000000a1f0c7211 */ /* 0x000fe200078e08ff */
[----:B------:R-:W-:Y:S01]  /*1e70*/  CS2R R110, SRZ ;  /* 0x00000000006e7805 */ /* 0x000fe2000001ff00 */
        /* <DEDUP_REMOVED lines=8> */
[CC--:B------:R-:W-:Y:S01]  /*1f00*/  LEA R216, P3, R9.reuse, R217.reuse, 0x1 ;  /* 0x000000d909d87211 */ /* 0x0c0fe200078608ff */
[----:B------:R-:W-:Y:S01]  /*1f10*/  CS2R R102, SRZ ;  /* 0x0000000000667805 */ /* 0x000fe2000001ff00 */
[-C--:B------:R-:W-:Y:S01]  /*1f20*/  LEA R222, P0, R18, R217.reuse, 0x1 ;  /* 0x000000d912de7211 */ /* 0x080fe200078008ff */
[----:B------:R-:W-:Y:S01]  /*1f30*/  CS2R R96, SRZ ;  /* 0x0000000000607805 */ /* 0x000fe2000001ff00 */
[-C--:B------:R-:W-:Y:S01]  /*1f40*/  LEA R220, P1, R10, R217.reuse, 0x1 ;  /* 0x000000d90adc7211 */ /* 0x080fe200078208ff */
[----:B------:R-:W-:Y:S01]  /*1f50*/  CS2R R98, SRZ ;  /* 0x0000000000627805 */ /* 0x000fe2000001ff00 */
[----:B------:R-:W-:Y:S01]  /*1f60*/  LEA R218, P2, R12, R217, 0x1 ;  /* 0x000000d90cda7211 */ /* 0x000fe200078408ff */
[----:B------:R-:W-:Y:S01]  /*1f70*/  CS2R R92, SRZ ;  /* 0x00000000005c7805 */ /* 0x000fe2000001ff00 */
[-C--:B------:R-:W-:Y:S01]  /*1f80*/  LEA.HI.X.SX32 R217, R9, R29.reuse, 0x1, P3 ;  /* 0x0000001d09d97211 */ /* 0x080fe200018f0eff */
[C---:B------:R-:W-:Y:S01]  /*1f90*/  IMAD R9, R33.reuse, 0x8, R19 ;  /* 0x0000000821097824 */ /* 0x040fe200078e0213 */
[-C--:B------:R-:W-:Y:S01]  /*1fa0*/  LEA.HI.X.SX32 R221, R10, R29.reuse, 0x1, P1 ;  /* 0x0000001d0add7211 */ /* 0x080fe200008f0eff */
[----:B------:R-:W-:Y:S01]  /*1fb0*/  CS2R R94, SRZ ;  /* 0x00000000005e7805 */ /* 0x000fe2000001ff00 */
[----:B------:R-:W-:Y:S01]  /*1fc0*/  LEA.HI.X.SX32 R219, R12, R29, 0x1, P2 ;  /* 0x0000001d0cdb7211 */ /* 0x000fe200010f0eff */
[----:B------:R-:W-:Y:S01]  /*1fd0*/  IMAD R10, R33, 0x8, R9 ;  /* 0x00000008210a7824 */ /* 0x000fe200078e0209 */
[----:B------:R-:W-:Y:S01]  /*1fe0*/  LEA R206, P1, R21, R163, 0x1 ;  /* 0x000000a315ce7211 */ /* 0x000fe200078208ff */
[----:B------:R-:W-:Y:S01]  /*1ff0*/  CS2R R88, SRZ ;  /* 0x0000000000587805 */ /* 0x000fe2000001ff00 */
[----:B------:R-:W-:Y:S01]  /*2000*/  LEA.HI.X.SX32 R223, R18, R29, 0x1, P0 ;  /* 0x0000001d12df7211 */ /* 0x000fe200000f0eff */
[----:B------:R-:W-:Y:S01]  /*2010*/  CS2R R90, SRZ ;  /* 0x00000000005a7805 */ /* 0x000fe2000001ff00 */
[----:B------:R-:W-:Y:S01]  /*2020*/  LEA R12, R33, R10, 0x3 ;  /* 0x0000000a210c7211 */ /* 0x000fe200078e18ff */
[----:B------:R-:W-:Y:S01]  /*2030*/  CS2R R84, SRZ ;  /* 0x0000000000547805 */ /* 0x000fe2000001ff00 */
[----:B------:R-:W-:Y:S01]  /*2040*/  LEA R212, P0, R20, R163, 0x1 ;  /* 0x000000a314d47211 */ /* 0x000fe200078008ff */
[----:B------:R-:W-:Y:S01]  /*2050*/  CS2R R86, SRZ ;  /* 0x0000000000567805 */ /* 0x000fe2000001ff00 */
[----:B------:R-:W-:Y:S01]  /*2060*/  LEA.HI.X.SX32 R207, R21, R27, 0x1, P1 ;  /* 0x0000001b15cf7211 */ /* 0x000fe200008f0eff */
[C---:B------:R-:W-:Y:S01]  /*2070*/  IMAD R16, R33.reuse, 0x8, R12 ;  /* 0x0000000821107824 */ /* 0x040fe200078e020c */
[-C--:B------:R-:W-:Y:S01]  /*2080*/  LEA R204, P2, R22, R163.reuse, 0x1 ;  /* 0x000000a316cc7211 */ /* 0x080fe200078408ff */
[----:B------:R-:W-:Y:S01]  /*2090*/  CS2R R80, SRZ ;  /* 0x0000000000507805 */ /* 0x000fe2000001ff00 */
[----:B------:R-:W-:Y:S01]  /*20a0*/  LEA R200, P1, R24, R163, 0x1 ;  /* 0x000000a318c87211 */ /* 0x000fe200078208ff */
        /* <DEDUP_REMOVED lines=9> */
[-C--:B------:R-:W-:Y:S01]  /*2140*/  LEA R198, P2, R25, R163.reuse, 0x1 ;  /* 0x000000a319c67211 */ /* 0x080fe200078408ff */
[----:B------:R-:W-:Y:S01]  /*2150*/  UMOV UR4, URZ ;  /* 0x0000003f00047c82 */ /* 0x000fe20008000000 */
[----:B------:R-:W-:Y:S01]  /*2160*/  LEA R184, P1, R9, R163, 0x1 ;  /* 0x000000a309b87211 */ /* 0x000fe200078208ff */
[----:B------:R-:W-:Y:S01]  /*2170*/  UMOV UR5, URZ ;  /* 0x0000003f00057c82 */ /* 0x000fe20008000000 */
[----:B------:R-:W-:-:S02]  /*2180*/  LEA.HI.X.SX32 R203, R23, R27, 0x1, P0 ;  /* 0x0000001b17cb7211 */ /* 0x000fc400000f0eff */
[----:B------:R-:W-:Y:S02]  /*2190*/  LEA.HI.X.SX32 R199, R25, R27, 0x1, P2 ;  /* 0x0000001b19c77211 */ /* 0x000fe400010f0eff */
[----:B------:R-:W-:Y:S02]  /*21a0*/  LEA R196, P0, R19, R163, 0x1 ;  /* 0x000000a313c47211 */ /* 0x000fe400078008ff */
[----:B------:R-:W-:Y:S02]  /*21b0*/  LEA.HI.X.SX32 R185, R9, R27, 0x1, P1 ;  /* 0x0000001b09b97211 */ /* 0x000fe400008f0eff */
[----:B------:R-:W-:Y:S02]  /*21c0*/  LEA R182, P2, R10, R163, 0x1 ;  /* 0x000000a30ab67211 */ /* 0x000fe400078408ff */
[----:B------:R-:W-:Y:S02]  /*21d0*/  LEA R9, R33, R18, 0x3 ;  /* 0x0000001221097211 */ /* 0x000fe400078e18ff */
[----:B------:R-:W-:-:S02]  /*21e0*/  LEA.HI.X.SX32 R197, R19, R27, 0x1, P0 ;  /* 0x0000001b13c57211 */ /* 0x000fc400000f0eff */
[----:B------:R-:W-:Y:S01]  /*21f0*/  LEA.HI.X.SX32 R183, R10, R27, 0x1, P2 ;  /* 0x0000001b0ab77211 */ /* 0x000fe200010f0eff */
[C---:B------:R-:W-:Y:S01]  /*2200*/  IMAD R10, R33.reuse, 0x8, R9 ;  /* 0x00000008210a7824 */ /* 0x040fe200078e0209 */
[-C--:B------:R-:W-:Y:S02]  /*2210*/  LEA R180, P0, R12, R163.reuse, 0x1 ;  /* 0x000000a30cb47211 */ /* 0x080fe400078008ff */
[----:B------:R-:W-:Y:S02]  /*2220*/  LEA R178, P1, R16, R163, 0x1 ;  /* 0x000000a310b27211 */ /* 0x000fe400078208ff */
[----:B------:R-:W-:Y:S01]  /*2230*/  LEA.HI.X.SX32 R181, R12, R27, 0x1, P0 ;  /* 0x0000001b0cb57211 */ /* 0x000fe200000f0eff */
[----:B------:R-:W-:Y:S01]  /*2240*/  IMAD R12, R33, 0x8, R10 ;  /* 0x00000008210c7824 */ /* 0x000fe200078e020a */
[C---:B------:R-:W-:Y:S02]  /*2250*/  LEA R176, P2, R17.reuse, R163, 0x1 ;  /* 0x000000a311b07211 */ /* 0x040fe400078408ff */
[-C--:B------:R-:W-:Y:S01]  /*2260*/  LEA.HI.X.SX32 R179, R16, R27.reuse, 0x1, P1 ;  /* 0x0000001b10b37211 */ /* 0x080fe200008f0eff */
[----:B------:R-:W-:Y:S01]  /*2270*/  IMAD.MOV.U32 R16, RZ, RZ, -0x800000 ;  /* 0xff800000ff107424 */ /* 0x000fe200078e00ff */
[----:B------:R-:W-:-:S02]  /*2280*/  LEA.HI.X.SX32 R177, R17, R27, 0x1, P2 ;  /* 0x0000001b11b17211 */ /* 0x000fc400010f0eff */
[CC--:B------:R-:W-:Y:S02]  /*2290*/  LEA R172, P1, R9.reuse, R163.reuse, 0x1 ;  /* 0x000000a309ac7211 */ /* 0x0c0fe400078208ff */
[-C--:B------:R-:W-:Y:S02]  /*22a0*/  LEA R166, P2, R10, R163.reuse, 0x1 ;  /* 0x000000a30aa67211 */ /* 0x080fe400078408ff */
[-C--:B------:R-:W-:Y:S02]  /*22b0*/  LEA R162, P3, R12, R163.reuse, 0x1 ;  /* 0x000000a30ca27211 */ /* 0x080fe400078608ff */
[----:B------:R-:W-:Y:S02]  /*22c0*/  LEA R174, P0, R18, R163, 0x1 ;  /* 0x000000a312ae7211 */ /* 0x000fe400078008ff */
[----:B------:R-:W-:Y:S02]  /*22d0*/  LOP3.LUT R155, R26, 0x30, R149, 0x78, !PT ;  /* 0x000000301a9b7812 */ /* 0x000fe400078e7895 */
[-C--:B------:R-:W-:Y:S01]  /*22e0*/  LEA.HI.X.SX32 R173, R9, R27.reuse, 0x1, P1 ;  /* 0x0000001b09ad7211 */ /* 0x080fe200008f0eff */
[----:B------:R-:W-:Y:S01]  /*22f0*/  IMAD.MOV.U32 R9, RZ, RZ, RZ ;  /* 0x000000ffff097224 */ /* 0x000fe200078e00ff */
[----:B------:R-:W-:-:S02]  /*2300*/  LEA.HI.X.SX32 R167, R10, R27, 0x1, P2 ;  /* 0x0000001b0aa77211 */ /* 0x000fc400010f0eff */
[-C--:B------:R-:W-:Y:S01]  /*2310*/  LEA.HI.X.SX32 R163, R12, R27.reuse, 0x1, P3 ;  /* 0x0000001b0ca37211 */ /* 0x080fe200018f0eff */
[----:B------:R-:W-:Y:S01]  /*2320*/  IMAD.MOV.U32 R12, RZ, RZ, 0x3f800000 ;  /* 0x3f800000ff0c7424 */ /* 0x000fe200078e00ff */
[----:B------:R-:W-:Y:S02]  /*2330*/  LEA.HI.X.SX32 R175, R18, R27, 0x1, P0 ;  /* 0x0000001b12af7211 */ /* 0x000fe400000f0eff */
[----:B------:R-:W-:Y:S02]  /*2340*/  MOV R17, 0xff800000 ;  /* 0xff80000000117802 */ /* 0x000fe40000000f00 */
[----:B------:R-:W-:Y:S02]  /*2350*/  LOP3.LUT R156, R156, 0x30, R149, 0x78, !PT ;  /* 0x000000309c9c7812 */ /* 0x000fe400078e7895 */
[----:B------:R-:W-:Y:S02]  /*2360*/  IADD3 R157, R152, 0x8, RZ ;  /* 0x00000008989d7810 */ /* 0x000fe40007ffe0ff */
[----:B------:R-:W-:-:S02]  /*2370*/  LOP3.LUT R10, R155, 0x40, RZ, 0x3c, !PT ;  /* 0x000000409b0a7812 */ /* 0x000fc400078e3cff */
.L_x_1:
[----:B------:R-:W-:-:S04]  /*2380*/  IMAD.WIDE R18, R154, 0x2, R248 ;  /* 0x000000029a127825 */ /* 0x000fc800078e02f8 */
[C---:B------:R-:W-:Y:S01]  /*2390*/  IMAD.WIDE R24, R154.reuse, 0x2, R240 ;  /* 0x000000029a187825 */ /* 0x040fe200078e02f0 */
[----:B------:R0:W2:Y:S03]  /*23a0*/  LDG.E.U16 R40, [R18.64] ;  /* 0x0000000612287981 */ /* 0x0000a6000c1e1500 */
[C---:B------:R-:W-:Y:S01]  /*23b0*/  IMAD.WIDE R20, R154.reuse, 0x2, R246 ;  /* 0x000000029a147825 */ /* 0x040fe200078e02f6 */
[----:B------:R1:W3:Y:S03]  /*23c0*/  LDG.E.U16 R44, [R24.64] ;  /* 0x00000006182c7981 */ /* 0x0002e6000c1e1500 */
[C---:B------:R-:W-:Y:S01]  /*23d0*/  IMAD.WIDE R22, R154.reuse, 0x2, R244 ;  /* 0x000000029a167825 */ /* 0x040fe200078e02f4 */
[----:B------:R4:W5:Y:S03]  /*23e0*/  LDG.E.U16 R41, [R20.64] ;  /* 0x0000000614297981 */ /* 0x000966000c1e1500 */
[C---:B------:R-:W-:Y:S01]  /*23f0*/  IMAD.WIDE R26, R154.reuse, 0x2, R236 ;  /* 0x000000029a1a7825 */ /* 0x040fe200078e02ec */
[----:B------:R0:W5:Y:S03]  /*2400*/  LDG.E.U16 R42, [R22.64] ;  /* 0x00000006162a7981 */ /* 0x000166000c1e1500 */
[C---:B------:R-:W-:Y:S01]  /*2410*/  IMAD.WIDE R30, R154.reuse, 0x2, R230 ;  /* 0x000000029a1e7825 */ /* 0x040fe200078e02e6 */
[----:B------:R0:W5:Y:S03]  /*2420*/  LDG.E.U16 R43, [R26.64] ;  /* 0x000000061a2b7981 */ /* 0x000166000c1e1500 */
[----:B------:R-:W-:-:S02]  /*2430*/  IMAD.WIDE R36, R154, 0x2, R222 ;  /* 0x000000029a247825 */ /* 0x000fc400078e02de */
[----:B------:R-:W5:Y:S02]  /*2440*/  LDG.E.U16 R30, [R30.64] ;  /* 0x000000061e1e7981 */ /* 0x000f64000c1e1500 */
[C---:B------:R-:W-:Y:S02]  /*2450*/  IMAD.WIDE R38, R154.reuse, 0x2, R220 ;  /* 0x000000029a267825 */ /* 0x040fe400078e02dc */
[----:B------:R-:W5:Y:S02]  /*2460*/  LDG.E.U16 R36, [R36.64] ;  /* 0x0000000624247981 */ /* 0x000f64000c1e1500 */
[C---:B------:R-:W-:Y:S02]  /*2470*/  IMAD.WIDE R28, R154.reuse, 0x2, R234 ;  /* 0x000000029a1c7825 */ /* 0x040fe400078e02ea */
[----:B------:R-:W5:Y:S02]  /*2480*/  LDG.E.U16 R39, [R38.64] ;  /* 0x0000000626277981 */ /* 0x000f64000c1e1500 */
[----:B------:R-:W-:-:S02]  /*2490*/  IMAD.WIDE R32, R154, 0x2, R228 ;  /* 0x000000029a207825 */ /* 0x000fc400078e02e4 */
[----:B------:R-:W5:Y:S02]  /*24a0*/  LDG.E.U16 R28, [R28.64] ;  /* 0x000000061c1c7981 */ /* 0x000f64000c1e1500 */
[C---:B------:R-:W-:Y:S02]  /*24b0*/  IMAD.WIDE R34, R154.reuse, 0x2, R226 ;  /* 0x000000029a227825 */ /* 0x040fe400078e02e2 */
[----:B------:R4:W5:Y:S02]  /*24c0*/  LDG.E.U16 R45, [R32.64] ;  /* 0x00000006202d7981 */ /* 0x000964000c1e1500 */
[C---:B-1----:R-:W-:Y:S02]  /*24d0*/  IMAD.WIDE R24, R154.reuse, 0x2, R218 ;  /* 0x000000029a187825 */ /* 0x042fe400078e02da */
[----:B------:R-:W5:Y:S02]  /*24e0*/  LDG.E.U16 R34, [R34.64] ;  /* 0x0000000622227981 */ /* 0x000f64000c1e1500 */
[----:B0-----:R-:W-:-:S02]  /*24f0*/  IMAD.WIDE R18, R154, 0x2, R242 ;  /* 0x000000029a127825 */ /* 0x001fc400078e02f2 */
[----:B------:R-:W5:Y:S02]  /*2500*/  LDG.E.U16 R46, [R24.64] ;  /* 0x00000006182e7981 */ /* 0x000f64000c1e1500 */
[C---:B----4-:R-:W-:Y:S02]  /*2510*/  IMAD.WIDE R20, R154.reuse, 0x2, R232 ;  /* 0x000000029a147825 */ /* 0x050fe400078e02e8 */
[----:B------:R-:W4:Y:S02]  /*2520*/  LDG.E.U16 R19, [R18.64] ;  /* 0x0000000612137981 */ /* 0x000f24000c1e1500 */
[C---:B------:R-:W-:Y:S02]  /*2530*/  IMAD.WIDE R22, R154.reuse, 0x2, R224 ;  /* 0x000000029a167825 */ /* 0x040fe400078e02e0 */
[----:B------:R-:W4:Y:S02]  /*2540*/  LDG.E.U16 R33, [R20.64] ;  /* 0x0000000614217981 */ /* 0x000f24000c1e1500 */
[----:B------:R-:W-:-:S02]  /*2550*/  IMAD.WIDE R26, R154, 0x2, R216 ;  /* 0x000000029a1a7825 */ /* 0x000fc400078e02d8 */
[----:B------:R-:W4:Y:S04]  /*2560*/  LDG.E.U16 R49, [R22.64] ;  /* 0x0000000616317981 */ /* 0x000f28000c1e1500 */
[----:B------:R-:W4:Y:S04]  /*2570*/  LDG.E.U16 R51, [R26.64] ;  /* 0x000000061a337981 */ /* 0x000f28000c1e1500 */
[----:B------:R-:W-:Y:S01]  /*2580*/  BAR.SYNC.DEFER_BLOCKING 0x0 ;  /* 0x0000000000007b1d */ /* 0x000fe20000010000 */
[----:B------:R-:W-:-:S04]  /*2590*/  IMAD.WIDE R144, R9, 0x2, R198 ;  /* 0x0000000209907825 */ /* 0x000fc800078e02c6 */
        /* <DEDUP_REMOVED lines=9> */
[C---:B------:R-:W-:Y:S01]  /*2630*/  IMAD.WIDE R238, R9.reuse, 0x2, R162 ;  /* 0x0000000209ee7825 */ /* 0x040fe200078e02a2 */
[----:B--2---:R-:W-:Y:S04]  /*2640*/  STS.U16 [R5+0x8000], R40 ;  /* 0x0080002805007388 */ /* 0x004fe80000000400 */
[----:B---3--:R-:W-:Y:S04]  /*2650*/  STS.U16 [R5+0x8800], R44 ;  /* 0x0088002c05007388 */ /* 0x008fe80000000400 */
[----:B-----5:R-:W-:Y:S04]  /*2660*/  STS.U16 [R5+0x9000], R30 ;  /* 0x0090001e05007388 */ /* 0x020fe80000000400 */
        /* <DEDUP_REMOVED lines=9> */
[----:B----4-:R0:W-:Y:S04]  /*2700*/  STS.U16 [R8+0x8600], R19 ;  /* 0x0086001308007388 */ /* 0x0101e80000000400 */
[----:B------:R-:W-:Y:S04]  /*2710*/  STS.U16 [R8+0x8e00], R33 ;  /* 0x008e002108007388 */ /* 0x000fe80000000400 */
[----:B------:R-:W-:Y:S04]  /*2720*/  STS.U16 [R8+0x9600], R49 ;  /* 0x0096003108007388 */ /* 0x000fe80000000400 */
[----:B------:R-:W-:Y:S04]  /*2730*/  STS.U16 [R8+0x9e00], R51 ;  /* 0x009e003308007388 */ /* 0x000fe80000000400 */
[----:B------:R-:W-:Y:S06]  /*2740*/  BAR.SYNC.DEFER_BLOCKING 0x0 ;  /* 0x0000000000007b1d */ /* 0x000fec0000010000 */
[----:B------:R-:W-:Y:S04]  /*2750*/  LDSM.16.MT88.4 R24, [R153] ;  /* 0x000000009918783b */ /* 0x000fe80000004200 */
[----:B------:R-:W1:Y:S04]  /*2760*/  LDSM.16.M88.4 R72, [R155+0x8000] ;  /* 0x008000009b48783b */ /* 0x000e680000000200 */
[----:B------:R-:W2:Y:S04]  /*2770*/  LDSM.16.M88.4 R40, [R155+0x8800] ;  /* 0x008800009b28783b */ /* 0x000ea80000000200 */
[----:B------:R-:W3:Y:S04]  /*2780*/  LDSM.16.M88.4 R28, [R155+0x9000] ;  /* 0x009000009b1c783b */ /* 0x000ee80000000200 */
[----:B------:R-:W4:Y:S04]  /*2790*/  LDSM.16.M88.4 R36, [R155+0x9800] ;  /* 0x009800009b24783b */ /* 0x000f280000000200 */
[----:B------:R-:W3:Y:S01]  /*27a0*/  LDSM.16.MT88.4 R20, [R153+0x1000] ;  /* 0x001000009914783b */ /* 0x000ee20000004200 */
[----:B0-----:R-:W-:-:S03]  /*27b0*/  IMAD.WIDE R18, R9, 0x2, R212 ;  /* 0x0000000209127825 */ /* 0x001fc600078e02d4 */
[----:B------:R-:W-:Y:S04]  /*27c0*/  LDSM.16.MT88.4 R68, [R153+0x2000] ;  /* 0x002000009944783b */ /* 0x000fe80000004200 */
[----:B------:R-:W0:Y:S04]  /*27d0*/  LDSM.16.M88.4 R56, [R10+0x8800] ;  /* 0x008800000a38783b */ /* 0x000e280000000200 */
[----:B------:R0:W5:Y:S04]  /*27e0*/  LDG.E.U16 R18, [R18.64] ;  /* 0x0000000612127981 */ /* 0x000168000c1e1500 */
[----:B------:R-:W5:Y:S04]  /*27f0*/  LDG.E.U16 R144, [R144.64] ;  /* 0x0000000690907981 */ /* 0x000f68000c1e1500 */
[----:B------:R-:W5:Y:S01]  /*2800*/  LDG.E.U16 R146, [R146.64] ;  /* 0x0000000692927981 */ /* 0x000f62000c1e1500 */
[C---:B-1----:R-:W-:Y:S03]  /*2810*/  HMMA.16816.F32 R44, R24.reuse, R72, RZ ;  /* 0x00000048182c723c */ /* 0x042fe600000018ff */
[----:B------:R-:W5:Y:S04]  /*2820*/  LDG.E.U16 R160, [R160.64] ;  /* 0x00000006a0a07981 */ /* 0x000f68000c1e1500 */
[----:B------:R-:W5:Y:S01]  /*2830*/  LDG.E.U16 R194, [R194.64] ;  /* 0x00000006c2c27981 */ /* 0x000f62000c1e1500 */
[C---:B--2---:R-:W-:Y:S03]  /*2840*/  HMMA.16816.F32 R32, R24.reuse, R40, RZ ;  /* 0x000000281820723c */ /* 0x044fe600000018ff */
[----:B------:R-:W2:Y:S04]  /*2850*/  LDG.E.U16 R192, [R192.64] ;  /* 0x00000006c0c07981 */ /* 0x000ea8000c1e1500 */
[----:B------:R-:W2:Y:S01]  /*2860*/  LDG.E.U16 R190, [R190.64] ;  /* 0x00000006bebe7981 */ /* 0x000ea2000c1e1500 */
[C---:B---3--:R-:W-:Y:S03]  /*2870*/  HMMA.16816.F32 R60, R24.reuse, R28, RZ ;  /* 0x0000001c183c723c */ /* 0x048fe600000018ff */
[----:B------:R1:W3:Y:S04]  /*2880*/  LDG.E.U16 R188, [R188.64] ;  /* 0x00000006bcbc7981 */ /* 0x0002e8000c1e1500 */
[----:B------:R0:W2:Y:S01]  /*2890*/  LDG.E.U16 R186, [R186.64] ;  /* 0x00000006baba7981 */ /* 0x0000a2000c1e1500 */
[----:B----4-:R-:W-:Y:S03]  /*28a0*/  HMMA.16816.F32 R24, R24, R36, RZ ;  /* 0x000000241818723c */ /* 0x010fe600000018ff */
[----:B------:R-:W4:Y:S04]  /*28b0*/  LDG.E.U16 R210, [R210.64] ;  /* 0x00000006d2d27981 */ /* 0x000f28000c1e1500 */
[----:B------:R-:W2:Y:S01]  /*28c0*/  LDG.E.U16 R208, [R208.64] ;  /* 0x00000006d0d07981 */ /* 0x000ea2000c1e1500 */
[C---:B------:R-:W-:Y:S03]  /*28d0*/  HMMA.16816.F32 R72, R20.reuse, R74, R44 ;  /* 0x0000004a1448723c */ /* 0x040fe6000000182c */
[----:B------:R-:W2:Y:S04]  /*28e0*/  LDG.E.U16 R238, [R238.64] ;  /* 0x00000006eeee7981 */ /* 0x000ea8000c1e1500 */
[----:B------:R-:W-:Y:S01]  /*28f0*/  LDSM.16.M88.4 R76, [R10+0x8000] ;  /* 0x008000000a4c783b */ /* 0x000fe20000000200 */
[C---:B------:R-:W-:Y:S03]  /*2900*/  HMMA.16816.F32 R32, R20.reuse, R42, R32 ;  /* 0x0000002a1420723c */ /* 0x040fe60000001820 */
[----:B------:R-:W-:Y:S04]  /*2910*/  LDSM.16.M88.4 R52, [R10+0x9800] ;  /* 0x009800000a34783b */ /* 0x000fe80000000200 */
[----:B------:R-:W-:Y:S01]  /*2920*/  LDSM.16.MT88.4 R64, [R153+0x3000] ;  /* 0x003000009940783b */ /* 0x000fe20000004200 */
[C---:B------:R-:W-:Y:S03]  /*2930*/  HMMA.16816.F32 R60, R20.reuse, R30, R60 ;  /* 0x0000001e143c723c */ /* 0x040fe6000000183c */
[----:B------:R-:W1:Y:S04]  /*2940*/  LDSM.16.M88.4 R28, [R10+0x9000] ;  /* 0x009000000a1c783b */ /* 0x000e680000000200 */
[----:B------:R-:W-:Y:S01]  /*2950*/  LDSM.16.MT88.4 R40, [R153+0x4000] ;  /* 0x004000009928783b */ /* 0x000fe20000004200 */
[----:B------:R-:W-:Y:S03]  /*2960*/  HMMA.16816.F32 R36, R20, R38, R24 ;  /* 0x000000261424723c */ /* 0x000fe60000001818 */
[----:B------:R-:W1:Y:S04]  /*2970*/  LDSM.16.M88.4 R48, [R155+0x8880] ;  /* 0x008880009b30783b */ /* 0x000e680000000200 */
[----:B------:R-:W1:Y:S01]  /*2980*/  LDSM.16.M88.4 R44, [R155+0x9080] ;  /* 0x009080009b2c783b */ /* 0x000e620000000200 */
[----:B------:R-:W-:-:S04]  /*2990*/  IMAD.WIDE R20, R9, 0x2, R206 ;  /* 0x0000000209147825 */ /* 0x000fc800078e02ce */
[C---:B------:R-:W-:Y:S02]  /*29a0*/  IMAD.WIDE R22, R9.reuse, 0x2, R204 ;  /* 0x0000000209167825 */ /* 0x040fe400078e02cc */
[----:B------:R0:W2:Y:S02]  /*29b0*/  LDG.E.U16 R20, [R20.64] ;  /* 0x0000000614147981 */ /* 0x0000a4000c1e1500 */
[C---:B------:R-:W-:Y:S02]  /*29c0*/  IMAD.WIDE R24, R9.reuse, 0x2, R202 ;  /* 0x0000000209187825 */ /* 0x040fe400078e02ca */
[----:B------:R1:W2:Y:S02]  /*29d0*/  LDG.E.U16 R22, [R22.64] ;  /* 0x0000000616167981 */ /* 0x0002a4000c1e1500 */
[----:B------:R-:W-:Y:S02]  /*29e0*/  IMAD.WIDE R26, R9, 0x2, R200 ;  /* 0x00000002091a7825 */ /* 0x000fe400078e02c8 */
[----:B------:R1:W2:Y:S04]  /*29f0*/  LDG.E.U16 R24, [R24.64] ;  /* 0x0000000618187981 */ /* 0x0002a8000c1e1500 */
[----:B------:R1:W2:Y:S01]  /*2a00*/  LDG.E.U16 R26, [R26.64] ;  /* 0x000000061a1a7981 */ /* 0x0002a2000c1e1500 */
[C---:B0-----:R-:W-:Y:S08]  /*2a10*/  HMMA.16816.F32 R32, R68.reuse, R56, R32 ;  /* 0x000000384420723c */ /* 0x041ff00000001820 */
[C---:B-1----:R-:W-:Y:S08]  /*2a20*/  HMMA.16816.F32 R60, R68.reuse, R28, R60 ;  /* 0x0000001c443c723c */ /* 0x042ff0000000183c */
[C---:B------:R-:W-:Y:S08]  /*2a30*/  HMMA.16816.F32 R72, R68.reuse, R76, R72 ;  /* 0x0000004c4448723c */ /* 0x040ff00000001848 */
[----:B------:R-:W-:Y:S01]  /*2a40*/  HMMA.16816.F32 R68, R68, R52, R36 ;  /* 0x000000344444723c */ /* 0x000fe20000001824 */
[----:B------:R-:W0:Y:S07]  /*2a50*/  LDSM.16.M88.4 R36, [R155+0x8080] ;  /* 0x008080009b24783b */ /* 0x000e2e0000000200 */
[C---:B------:R-:W-:Y:S01]  /*2a60*/  HMMA.16816.F32 R56, R64.reuse, R58, R32 ;  /* 0x0000003a4038723c */ /* 0x040fe20000001820 */
[----:B------:R-:W1:Y:S07]  /*2a70*/  LDSM.16.M88.4 R32, [R155+0x9880] ;  /* 0x009880009b20783b */ /* 0x000e6e0000000200 */
[C---:B------:R-:W-:Y:S01]  /*2a80*/  HMMA.16816.F32 R60, R64.reuse, R30, R60 ;  /* 0x0000001e403c723c */ /* 0x040fe2000000183c */
[----:B------:R-:W1:Y:S07]  /*2a90*/  LDSM.16.MT88.4 R28, [R153+0x5000] ;  /* 0x00500000991c783b */ /* 0x000e6e0000004200 */
[C---:B------:R-:W-:Y:S01]  /*2aa0*/  HMMA.16816.F32 R72, R64.reuse, R78, R72 ;  /* 0x0000004e4048723c */ /* 0x040fe20000001848 */
[----:B------:R-:W-:Y:S07]  /*2ab0*/  LDSM.16.M88.4 R76, [R10+0x9080] ;  /* 0x009080000a4c783b */ /* 0x000fee0000000200 */
[----:B------:R-:W-:Y:S01]  /*2ac0*/  HMMA.16816.F32 R52, R64, R54, R68 ;  /* 0x000000364034723c */ /* 0x000fe20000001844 */
[----:B------:R-:W-:Y:S04]  /*2ad0*/  LDSM.16.MT88.4 R64, [R153+0x6000] ;  /* 0x006000009940783b */ /* 0x000fe80000004200 */
[----:B------:R-:W1:Y:S03]  /*2ae0*/  LDSM.16.M88.4 R68, [R10+0x8880] ;  /* 0x008880000a44783b */ /* 0x000e660000000200 */
[C---:B------:R-:W-:Y:S08]  /*2af0*/  HMMA.16816.F32 R56, R40.reuse, R48, R56 ;  /* 0x000000302838723c */ /* 0x040ff00000001838 */
[C---:B------:R-:W-:Y:S08]  /*2b00*/  HMMA.16816.F32 R60, R40.reuse, R44, R60 ;  /* 0x0000002c283c723c */ /* 0x040ff0000000183c */
[C---:B0-----:R-:W-:Y:S08]  /*2b10*/  HMMA.16816.F32 R72, R40.reuse, R36, R72 ;  /* 0x000000242848723c */ /* 0x041ff00000001848 */
[----:B-1----:R-:W-:Y:S01]  /*2b20*/  HMMA.16816.F32 R52, R40, R32, R52 ;  /* 0x000000202834723c */ /* 0x002fe20000001834 */
[----:B------:R-:W0:Y:S07]  /*2b30*/  LDSM.16.M88.4 R40, [R10+0x8080] ;  /* 0x008080000a28783b */ /* 0x000e2e0000000200 */
[C---:B------:R-:W-:Y:S01]  /*2b40*/  HMMA.16816.F32 R56, R28.reuse, R50, R56 ;  /* 0x000000321c38723c */ /* 0x040fe20000001838 */
[----:B------:R-:W-:Y:S07]  /*2b50*/  LDSM.16.MT88.4 R48, [R153+0x7000] ;  /* 0x007000009930783b */ /* 0x000fee0000004200 */
[C---:B------:R-:W-:Y:S01]  /*2b60*/  HMMA.16816.F32 R60, R28.reuse, R46, R60 ;  /* 0x0000002e1c3c723c */ /* 0x040fe2000000183c */
[----:B------:R-:W1:Y:S04]  /*2b70*/  LDSM.16.M88.4 R44, [R10+0x9880] ;  /* 0x009880000a2c783b */ /* 0x000e680000000200 */
[----:B------:R-:W-:Y:S03]  /*2b80*/  BAR.SYNC.DEFER_BLOCKING 0x0 ;  /* 0x0000000000007b1d */ /* 0x000fe60000010000 */
[C---:B------:R-:W-:Y:S08]  /*2b90*/  HMMA.16816.F32 R72, R28.reuse, R38, R72 ;  /* 0x000000261c48723c */ /* 0x040ff00000001848 */
[----:B------:R-:W-:Y:S08]  /*2ba0*/  HMMA.16816.F32 R52, R28, R34, R52 ;  /* 0x000000221c34723c */ /* 0x000ff00000001834 */
[C---:B------:R-:W-:Y:S08]  /*2bb0*/  HMMA.16816.F32 R56, R64.reuse, R68, R56 ;  /* 0x000000444038723c */ /* 0x040ff00000001838 */
[C---:B------:R-:W-:Y:S08]  /*2bc0*/  HMMA.16816.F32 R60, R64.reuse, R76, R60 ;  /* 0x0000004c403c723c */ /* 0x040ff0000000183c */
[C---:B0-----:R-:W-:Y:S08]  /*2bd0*/  HMMA.16816.F32 R72, R64.reuse, R40, R72 ;  /* 0x000000284048723c */ /* 0x041ff00000001848 */
[----:B-1----:R-:W-:Y:S01]  /*2be0*/  HMMA.16816.F32 R52, R64, R44, R52 ;  /* 0x0000002c4034723c */ /* 0x002fe20000001834 */
[----:B------:R-:W-:-:S07]  /*2bf0*/  LEA R25, P1, R148, UR4, 0x1 ;  /* 0x0000000494197c11 */ /* 0x000fce000f8208ff */
[C---:B------:R-:W-:Y:S08]  /*2c00*/  HMMA.16816.F32 R56, R48.reuse, R70, R56 ;  /* 0x000000463038723c */ /* 0x040ff00000001838 */
[----:B------:R-:W-:Y:S01]  /*2c10*/  HMMA.16816.F32 R60, R48, R78, R60 ;  /* 0x0000004e303c723c */ /* 0x000fe2000000183c */
[C---:B------:R-:W-:Y:S01]  /*2c20*/  IADD3 R21, P5, R25.reuse, 0x9, RZ ;  /* 0x0000000919157810 */ /* 0x040fe20007fbe0ff */
[----:B------:R-:W-:Y:S01]  /*2c30*/  IMAD.X R34, RZ, RZ, UR5, P1 ;  /* 0x00000005ff227e24 */ /* 0x000fe200088e06ff */
[----:B------:R-:W-:-:S05]  /*2c40*/  IADD3 R19, P4, R25, 0x10, RZ ;  /* 0x0000001019137810 */ /* 0x000fca0007f9e0ff */
[C---:B------:R-:W-:Y:S01]  /*2c50*/  HMMA.16816.F32 R72, R48.reuse, R42, R72 ;  /* 0x0000002a3048723c */ /* 0x040fe20000001848 */
[CC--:B------:R-:W-:Y:S01]  /*2c60*/  ISETP.GT.U32.AND P1, PT, R19.reuse, R152.reuse, PT ;  /* 0x000000981300720c */ /* 0x0c0fe20003f24070 */
[--C-:B------:R-:W-:Y:S01]  /*2c70*/  IMAD.X R33, RZ, RZ, R34.reuse, P5 ;  /* 0x000000ffff217224 */ /* 0x100fe200028e0622 */
[-C--:B------:R-:W-:Y:S02]  /*2c80*/  ISETP.GT.U32.AND P3, PT, R19, R157.reuse, PT ;  /* 0x0000009d1300720c */ /* 0x080fe40003f64070 */
[C---:B------:R-:W-:Y:S02]  /*2c90*/  ISETP.GT.U32.AND P6, PT, R21.reuse, R152, PT ;  /* 0x000000981500720c */ /* 0x040fe40003fc4070 */
[----:B------:R-:W-:Y:S02]  /*2ca0*/  ISETP.GT.U32.AND P0, PT, R21, R157, PT ;  /* 0x0000009d1500720c */ /* 0x000fe40003f04070 */
[C---:B------:R-:W-:Y:S01]  /*2cb0*/  IADD3 R19, P5, R25.reuse, 0x11, RZ ;  /* 0x0000001119137810 */ /* 0x040fe20007fbe0ff */
[----:B------:R-:W-:Y:S01]  /*2cc0*/  HMMA.16816.F32 R52, R48, R46, R52 ;  /* 0x0000002e3034723c */ /* 0x000fe20000001834 */
[----:B------:R-:W-:Y:S01]  /*2cd0*/  IADD3 R21, P2, R25, 0x8, RZ ;  /* 0x0000000819157810 */ /* 0x000fe20007f5e0ff */
[----:B------:R-:W-:-:S02]  /*2ce0*/  IMAD.X R30, RZ, RZ, R34, P4 ;  /* 0x000000ffff1e7224 */ /* 0x000fc400020e0622 */
[----:B------:R-:W-:Y:S01]  /*2cf0*/  IMAD.X R32, RZ, RZ, R34, P5 ;  /* 0x000000ffff207224 */ /* 0x000fe200028e0622 */
[----:B------:R-:W-:Y:S02]  /*2d00*/  ISETP.GT.U32.AND P4, PT, R21, R152, PT ;  /* 0x000000981500720c */ /* 0x000fe40003f84070 */
[----:B------:R-:W-:Y:S02]  /*2d10*/  IADD3.X R21, RZ, R34, RZ, P2, !PT ;  /* 0x00000022ff157210 */ /* 0x000fe400017fe4ff */
[C---:B------:R-:W-:Y:S02]  /*2d20*/  ISETP.GT.U32.AND P5, PT, R19.reuse, R152, PT ;  /* 0x000000981300720c */ /* 0x040fe40003fa4070 */
[----:B------:R-:W-:Y:S01]  /*2d30*/  ISETP.GT.U32.AND P2, PT, R19, R157, PT ;  /* 0x0000009d1300720c */ /* 0x000fe20003f44070 */
[----:B------:R-:W-:Y:S01]  /*2d40*/  FMUL R19, R57, c[0x0][0x188] ;  /* 0x0000620039137a20 */ /* 0x000fe20000400000 */
[----:B------:R-:W-:Y:S01]  /*2d50*/  ISETP.GT.U32.AND.EX P1, PT, R30, RZ, PT, P1 ;  /* 0x000000ff1e00720c */ /* 0x000fe20003f24110 */
[----:B------:R-:W-:Y:S01]  /*2d60*/  FMUL R60, R60, c[0x0][0x188] ;  /* 0x000062003c3c7a20 */ /* 0x000fe20000400000 */
[----:B------:R-:W-:Y:S01]  /*2d70*/  ISETP.GT.U32.AND.EX P5, PT, R32, RZ, PT, P5 ;  /* 0x000000ff2000720c */ /* 0x000fe20003fa4150 */
[----:B------:R-:W-:Y:S01]  /*2d80*/  FMUL R57, R61, c[0x0][0x188] ;  /* 0x000062003d397a20 */ /* 0x000fe20000400000 */
[----:B------:R-:W-:-:S02]  /*2d90*/  ISETP.GT.U32.AND.EX P6, PT, R33, RZ, PT, P6 ;  /* 0x000000ff2100720c */ /* 0x000fc40003fc4160 */
[----:B------:R-:W-:Y:S02]  /*2da0*/  FSEL R189, R60, -INF , !P1 ;  /* 0xff8000003cbd7808 */ /* 0x000fe40004800000 */
[----:B------:R-:W-:Y:S02]  /*2db0*/  FSEL R57, R57, -INF , !P5 ;  /* 0xff80000039397808 */ /* 0x000fe40006800000 */
[CC--:B------:R-:W-:Y:S02]  /*2dc0*/  ISETP.GT.U32.AND P1, PT, R25.reuse, R152.reuse, PT ;  /* 0x000000981900720c */ /* 0x0c0fe40003f24070 */
[----:B------:R-:W-:Y:S01]  /*2dd0*/  ISETP.GE.U32.AND P5, PT, R25, R152, PT ;  /* 0x000000981900720c */ /* 0x000fe20003fa6070 */
[----:B------:R-:W-:Y:S01]  /*2de0*/  FMUL R56, R56, c[0x0][0x188] ;  /* 0x0000620038387a20 */ /* 0x000fe20000400000 */
[----:B------:R-:W-:Y:S01]  /*2df0*/  FSEL R19, R19, -INF , !P6 ;  /* 0xff80000013137808 */ /* 0x000fe20007000000 */
[----:B------:R-:W-:Y:S01]  /*2e00*/  FMUL R72, R72, c[0x0][0x188] ;  /* 0x0000620048487a20 */ /* 0x000fe20000400000 */
[----:B------:R-:W-:Y:S01]  /*2e10*/  IADD3 R27, P6, R25, 0x18, RZ ;  /* 0x00000018191b7810 */ /* 0x000fe20007fde0ff */
[----:B------:R-:W-:Y:S01]  /*2e20*/  FMUL R73, R73, c[0x0][0x188] ;  /* 0x0000620049497a20 */ /* 0x000fe20000400000 */
[----:B------:R-:W-:-:S02]  /*2e30*/  ISETP.GT.U32.AND.EX P4, PT, R21, RZ, PT, P4 ;  /* 0x000000ff1500720c */ /* 0x000fc40003f84140 */
[C---:B------:R-:W-:Y:S02]  /*2e40*/  ISETP.GT.U32.AND.EX P1, PT, R34.reuse, RZ, PT, P1 ;  /* 0x000000ff2200720c */ /* 0x040fe40003f24110 */
[----:B------:R-:W-:Y:S01]  /*2e50*/  ISETP.GE.U32.AND.EX P5, PT, R34, RZ, PT, P5 ;  /* 0x000000ff2200720c */ /* 0x000fe20003fa6150 */
[----:B------:R-:W-:Y:S01]  /*2e60*/  IMAD.X R31, RZ, RZ, R34, P6 ;  /* 0x000000ffff1f7224 */ /* 0x000fe200030e0622 */
[----:B------:R-:W-:Y:S02]  /*2e70*/  FSEL R23, R56, -INF , !P4 ;  /* 0xff80000038177808 */ /* 0x000fe40006000000 */
[----:B------:R-:W-:Y:S02]  /*2e80*/  ISETP.GT.U32.AND P4, PT, R27, R152, PT ;  /* 0x000000981b00720c */ /* 0x000fe40003f84070 */
[----:B------:R-:W-:Y:S02]  /*2e90*/  FSEL R21, R72, -INF , !P1 ;  /* 0xff80000048157808 */ /* 0x000fe40004800000 */
[----:B------:R-:W-:Y:S01]  /*2ea0*/  FSEL R73, R73, -INF , !P5 ;  /* 0xff80000049497808 */ /* 0x000fe20006800000 */
[----:B------:R-:W-:Y:S01]  /*2eb0*/  FMUL R52, R52, c[0x0][0x188] ;  /* 0x0000620034347a20 */ /* 0x000fe20000400000 */
[----:B------:R-:W-:-:S02]  /*2ec0*/  ISETP.GT.U32.AND.EX P5, PT, R31, RZ, PT, P4 ;  /* 0x000000ff1f00720c */ /* 0x000fc40003fa4140 */
[----:B------:R-:W-:Y:S02]  /*2ed0*/  FMNMX R28, R21, R73, !PT ;  /* 0x00000049151c7209 */ /* 0x000fe40007800000 */
[-C--:B------:R-:W-:Y:S02]  /*2ee0*/  ISETP.GT.U32.AND P6, PT, R25, R157.reuse, PT ;  /* 0x0000009d1900720c */ /* 0x080fe40003fc4070 */
[----:B------:R-:W-:Y:S02]  /*2ef0*/  FSEL R187, R52, -INF , !P5 ;  /* 0xff80000034bb7808 */ /* 0x000fe40006800000 */
[----:B------:R-:W-:Y:S02]  /*2f00*/  FMNMX R28, R23, R28, !PT ;  /* 0x0000001c171c7209 */ /* 0x000fe40007800000 */
[----:B------:R-:W-:Y:S02]  /*2f10*/  ISETP.GT.U32.AND.EX P4, PT, R34, RZ, PT, P6 ;  /* 0x000000ff2200720c */ /* 0x000fe40003f84160 */
[----:B------:R-:W-:-:S02]  /*2f20*/  ISETP.GE.U32.AND P5, PT, R25, R157, PT ;  /* 0x0000009d1900720c */ /* 0x000fc40003fa6070 */
[----:B------:R-:W-:Y:S02]  /*2f30*/  IADD3 R25, P6, R25, 0x19, RZ ;  /* 0x0000001919197810 */ /* 0x000fe40007fde0ff */
[----:B------:R-:W-:-:S03]  /*2f40*/  FMNMX R28, R19, R28, !PT ;  /* 0x0000001c131c7209 */ /* 0x000fc60007800000 */
[----:B------:R-:W-:Y:S01]  /*2f50*/  IMAD.X R29, RZ, RZ, R34, P6 ;  /* 0x000000ffff1d7224 */ /* 0x000fe200030e0622 */
[----:B------:R-:W-:Y:S02]  /*2f60*/  ISETP.GT.U32.AND P6, PT, R25, R152, PT ;  /* 0x000000981900720c */ /* 0x000fe40003fc4070 */
[----:B------:R-:W-:Y:S01]  /*2f70*/  FMNMX R28, R189, R28, !PT ;  /* 0x0000001cbd1c7209 */ /* 0x000fe20007800000 */
[----:B------:R-:W-:Y:S01]  /*2f80*/  FMUL R53, R53, c[0x0][0x188] ;  /* 0x0000620035357a20 */ /* 0x000fe20000400000 */
[----:B------:R-:W-:Y:S01]  /*2f90*/  ISETP.GT.U32.AND.EX P6, PT, R29, RZ, PT, P6 ;  /* 0x000000ff1d00720c */ /* 0x000fe20003fc4160 */
[----:B------:R-:W-:Y:S01]  /*2fa0*/  FMUL R74, R74, c[0x0][0x188] ;  /* 0x000062004a4a7a20 */ /* 0x000fe20000400000 */
[----:B------:R-:W-:Y:S01]  /*2fb0*/  FMNMX R28, R57, R28, !PT ;  /* 0x0000001c391c7209 */ /* 0x000fe20007800000 */
[----:B------:R-:W-:Y:S01]  /*2fc0*/  FMUL R75, R75, c[0x0][0x188] ;  /* 0x000062004b4b7a20 */ /* 0x000fe20000400000 */
[----:B------:R-:W-:Y:S01]  /*2fd0*/  ISETP.GE.U32.AND.EX P5, PT, R34, RZ, PT, P5 ;  /* 0x000000ff2200720c */ /* 0x000fe20003fa6150 */
[----:B------:R-:W-:Y:S01]  /*2fe0*/  FMUL R58, R58, c[0x0][0x188] ;  /* 0x000062003a3a7a20 */ /* 0x000fe20000400000 */
[----:B------:R-:W-:-:S02]  /*2ff0*/  FSEL R61, R53, -INF , !P6 ;  /* 0xff800000353d7808 */ /* 0x000fc40007000000 */
[----:B------:R-:W-:Y:S02]  /*3000*/  FMNMX R28, R187, R28, !PT ;  /* 0x0000001cbb1c7209 */ /* 0x000fe40007800000 */
[----:B------:R-:W-:Y:S02]  /*3010*/  FSEL R74, R74, -INF , !P4 ;  /* 0xff8000004a4a7808 */ /* 0x000fe40006000000 */
[----:B------:R-:W-:Y:S01]  /*3020*/  FSEL R75, R75, -INF , !P5 ;  /* 0xff8000004b4b7808 */ /* 0x000fe20006800000 */
[----:B------:R-:W-:Y:S01]  /*3030*/  FMUL R59, R59, c[0x0][0x188] ;  /* 0x000062003b3b7a20 */ /* 0x000fe20000400000 */
[-C--:B------:R-:W-:Y:S02]  /*3040*/  ISETP.GT.U32.AND P4, PT, R27, R157.reuse, PT ;  /* 0x0000009d1b00720c */ /* 0x080fe40003f84070 */
[----:B------:R-:W-:Y:S02]  /*3050*/  ISETP.GT.U32.AND P5, PT, R25, R157, PT ;  /* 0x0000009d1900720c */ /* 0x000fe40003fa4070 */
[----:B------:R-:W-:-:S02]  /*3060*/  FMNMX R27, R61, R28, !PT ;  /* 0x0000001c3d1b7209 */ /* 0x000fc40007800000 */
[----:B------:R-:W-:Y:S02]  /*3070*/  ISETP.GT.U32.AND.EX P0, PT, R33, RZ, PT, P0 ;  /* 0x000000ff2100720c */ /* 0x000fe40003f04100 */
[----:B------:R-:W-:Y:S02]  /*3080*/  FSEL R58, R58, -INF , !P1 ;  /* 0xff8000003a3a7808 */ /* 0x000fe40004800000 */
[----:B------:R-:W-:Y:S01]  /*3090*/  FMNMX R25, R74, R75, !PT ;  /* 0x0000004b4a197209 */ /* 0x000fe20007800000 */
[----:B------:R-:W-:Y:S01]  /*30a0*/  FMUL R60, R62, c[0x0][0x188] ;  /* 0x000062003e3c7a20 */ /* 0x000fe20000400000 */
[----:B------:R-:W-:Y:S02]  /*30b0*/  ISETP.GT.U32.AND.EX P3, PT, R30, RZ, PT, P3 ;  /* 0x000000ff1e00720c */ /* 0x000fe40003f64130 */
[----:B------:R-:W0:Y:S01]  /*30c0*/  SHFL.BFLY PT, R30, R27, 0x2, 0x1f ;  /* 0x0c401f001b1e7f89 */ /* 0x000e2200000e0000 */
[----:B------:R-:W-:Y:S02]  /*30d0*/  FSEL R28, R59, -INF , !P0 ;  /* 0xff8000003b1c7808 */ /* 0x000fe40004000000 */
[----:B------:R-:W-:Y:S01]  /*30e0*/  FMNMX R25, R58, R25, !PT ;  /* 0x000000193a197209 */ /* 0x000fe20007800000 */
[----:B------:R-:W-:Y:S01]  /*30f0*/  FMUL R63, R63, c[0x0][0x188] ;  /* 0x000062003f3f7a20 */ /* 0x000fe20000400000 */
[----:B------:R-:W-:-:S02]  /*3100*/  ISETP.GT.U32.AND.EX P2, PT, R32, RZ, PT, P2 ;  /* 0x000000ff2000720c */ /* 0x000fc40003f44120 */
[----:B------:R-:W-:Y:S02]  /*3110*/  FSEL R60, R60, -INF , !P3 ;  /* 0xff8000003c3c7808 */ /* 0x000fe40005800000 */
[----:B------:R-:W-:Y:S01]  /*3120*/  FMNMX R25, R28, R25, !PT ;  /* 0x000000191c197209 */ /* 0x000fe20007800000 */
[----:B------:R-:W-:Y:S01]  /*3130*/  FMUL R54, R54, c[0x0][0x188] ;  /* 0x0000620036367a20 */ /* 0x000fe20000400000 */
[----:B------:R-:W-:Y:S02]  /*3140*/  ISETP.GT.U32.AND.EX P4, PT, R31, RZ, PT, P4 ;  /* 0x000000ff1f00720c */ /* 0x000fe40003f84140 */
[----:B------:R-:W-:Y:S02]  /*3150*/  FSEL R64, R63, -INF , !P2 ;  /* 0xff8000003f407808 */ /* 0x000fe40005000000 */
[----:B------:R-:W-:Y:S01]  /*3160*/  FMNMX R25, R60, R25, !PT ;  /* 0x000000193c197209 */ /* 0x000fe20007800000 */
[----:B------:R-:W-:Y:S01]  /*3170*/  FMUL R55, R55, c[0x0][0x188] ;  /* 0x0000620037377a20 */ /* 0x000fe20000400000 */
[----:B------:R-:W-:-:S02]  /*3180*/  ISETP.GT.U32.AND.EX P5, PT, R29, RZ, PT, P5 ;  /* 0x000000ff1d00720c */ /* 0x000fc40003fa4150 */
[----:B------:R-:W-:Y:S02]  /*3190*/  FSEL R170, R54, -INF , !P4 ;  /* 0xff80000036aa7808 */ /* 0x000fe40006000000 */
[----:B------:R-:W-:Y:S02]  /*31a0*/  FMNMX R25, R64, R25, !PT ;  /* 0x0000001940197209 */ /* 0x000fe40007800000 */
[----:B------:R-:W-:Y:S02]  /*31b0*/  FSEL R168, R55, -INF , !P5 ;  /* 0xff80000037a87808 */ /* 0x000fe40006800000 */
[----:B------:R-:W-:-:S04]  /*31c0*/  FMNMX R25, R170, R25, !PT ;  /* 0x00000019aa197209 */ /* 0x000fc80007800000 */
[----:B------:R-:W-:Y:S02]  /*31d0*/  FMNMX R25, R168, R25, !PT ;  /* 0x00000019a8197209 */ /* 0x000fe40007800000 */
[----:B0-----:R-:W-:-:S03]  /*31e0*/  FMNMX R30, R27, R30, !PT ;  /* 0x0000001e1b1e7209 */ /* 0x001fc60007800000 */
[----:B------:R-:W0:Y:S04]  /*31f0*/  SHFL.BFLY PT, R32, R25, 0x2, 0x1f ;  /* 0x0c401f0019207f89 */ /* 0x000e2800000e0000 */
[----:B------:R-:W1:Y:S01]  /*3200*/  SHFL.BFLY PT, R27, R30, 0x1, 0x1f ;  /* 0x0c201f001e1b7f89 */ /* 0x000e6200000e0000 */
[----:B0-----:R-:W-:Y:S02]  /*3210*/  FMNMX R32, R25, R32, !PT ;  /* 0x0000002019207209 */ /* 0x001fe40007800000 */
[----:B-1----:R-:W-:-:S03]  /*3220*/  FMNMX R164, R30, R27, !PT ;  /* 0x0000001b1ea47209 */ /* 0x002fc60007800000 */
[----:B------:R-:W0:Y:S04]  /*3230*/  SHFL.BFLY PT, R27, R32, 0x1, 0x1f ;  /* 0x0c201f00201b7f89 */ /* 0x000e2800000e0000 */
[----:B-----5:R-:W-:Y:S04]  /*3240*/  STS.U16 [R151+0x8000], R18 ;  /* 0x0080001297007388 */ /* 0x020fe80000000400 */
[----:B--2---:R-:W-:Y:S04]  /*3250*/  STS.U16 [R151+0x8200], R20 ;  /* 0x0082001497007388 */ /* 0x004fe80000000400 */
        /* <DEDUP_REMOVED lines=9> */
[----:B---3--:R-:W-:Y:S04]  /*32f0*/  STS.U16 [R151+0x9600], R188 ;  /* 0x009600bc97007388 */ /* 0x008fe80000000400 */
[----:B------:R-:W-:Y:S04]  /*3300*/  STS.U16 [R151+0x9800], R186 ;  /* 0x009800ba97007388 */ /* 0x000fe80000000400 */
[----:B----4-:R-:W-:Y:S04]  /*3310*/  STS.U16 [R151+0x9a00], R210 ;  /* 0x009a00d297007388 */ /* 0x010fe80000000400 */
[----:B------:R-:W-:Y:S04]  /*3320*/  STS.U16 [R151+0x9c00], R208 ;  /* 0x009c00d097007388 */ /* 0x000fe80000000400 */
[----:B------:R-:W-:Y:S04]  /*3330*/  STS.U16 [R151+0x9e00], R238 ;  /* 0x009e00ee97007388 */ /* 0x000fe80000000400 */
[----:B------:R-:W-:Y:S01]  /*3340*/  BAR.SYNC.DEFER_BLOCKING 0x0 ;  /* 0x0000000000007b1d */ /* 0x000fe20000010000 */
[----:B------:R-:W-:-:S02]  /*3350*/  FMNMX R164, R164, R17, !PT ;  /* 0x00000011a4a47209 */ /* 0x000fc40007800000 */
[----:B0-----:R-:W-:-:S03]  /*3360*/  FMNMX R27, R32, R27, !PT ;  /* 0x0000001b201b7209 */ /* 0x001fc60007800000 */
[----:B------:R-:W-:Y:S01]  /*3370*/  FADD R17, -R164, R17 ;  /* 0x00000011a4117221 */ /* 0x000fe20000000100 */
[----:B------:R-:W-:Y:S01]  /*3380*/  FMNMX R159, R27, R16, !PT ;  /* 0x000000101b9f7209 */ /* 0x000fe20007800000 */
[--C-:B------:R-:W-:Y:S02]  /*3390*/  FADD R21, R21, -R164.reuse ;  /* 0x800000a415157221 */ /* 0x100fe40000000000 */
[--C-:B------:R-:W-:Y:S02]  /*33a0*/  FADD R23, R23, -R164.reuse ;  /* 0x800000a417177221 */ /* 0x100fe40000000000 */
[----:B------:R-:W-:Y:S02]  /*33b0*/  FMUL R17, R17, 1.4426950216293334961 ;  /* 0x3fb8aa3b11117820 */ /* 0x000fe40000400000 */
[----:B------:R-:W-:Y:S02]  /*33c0*/  FADD R19, R19, -R164 ;  /* 0x800000a413137221 */ /* 0x000fe40000000000 */
[----:B------:R-:W-:-:S02]  /*33d0*/  FADD R75, R75, -R159 ;  /* 0x8000009f4b4b7221 */ /* 0x000fc40000000000 */
[----:B------:R-:W-:Y:S01]  /*33e0*/  FADD R16, -R159, R16 ;  /* 0x000000109f107221 */ /* 0x000fe20000000100 */
[----:B------:R0:W-:Y:S01]  /*33f0*/  MUFU.EX2 R161, R17 ;  /* 0x0000001100a17308 */ /* 0x0001e20000000800 */
[----:B------:R-:W-:Y:S02]  /*3400*/  FMUL R21, R21, 1.4426950216293334961 ;  /* 0x3fb8aa3b15157820 */ /* 0x000fe40000400000 */
[----:B------:R-:W-:Y:S02]  /*3410*/  FMUL R23, R23, 1.4426950216293334961 ;  /* 0x3fb8aa3b17177820 */ /* 0x000fe40000400000 */
[----:B------:R-:W-:Y:S01]  /*3420*/  FMUL R19, R19, 1.4426950216293334961 ;  /* 0x3fb8aa3b13137820 */ /* 0x000fe20000400000 */
[----:B------:R-:W-:Y:S01]  /*3430*/  LDSM.16.M88.4 R24, [R156+0x8a00] ;  /* 0x008a00009c18783b */ /* 0x000fe20000000200 */
[----:B------:R-:W-:Y:S02]  /*3440*/  FMUL R16, R16, 1.4426950216293334961 ;  /* 0x3fb8aa3b10107820 */ /* 0x000fe40000400000 */
[----:B0-----:R-:W-:Y:S01]  /*3450*/  FMUL R17, R75, 1.4426950216293334961 ;  /* 0x3fb8aa3b4b117820 */ /* 0x001fe20000400000 */
[----:B------:R-:W-:Y:S01]  /*3460*/  MUFU.EX2 R214, R21 ;  /* 0x0000001500d67308 */ /* 0x000fe20000000800 */
[--C-:B------:R-:W-:Y:S01]  /*3470*/  FADD R28, R28, -R159.reuse ;  /* 0x8000009f1c1c7221 */ /* 0x100fe20000000000 */
[----:B------:R-:W-:Y:S03]  /*3480*/  LDSM.16.M88.4 R32, [R156+0x8e00] ;  /* 0x008e00009c20783b */ /* 0x000fe60000000200 */
[----:B------:R-:W-:Y:S01]  /*3490*/  FMUL R28, R28, 1.4426950216293334961 ;  /* 0x3fb8aa3b1c1c7820 */ /* 0x000fe20000400000 */
[----:B------:R-:W-:Y:S02]  /*34a0*/  LDSM.16.M88.4 R36, [R156+0x9000] ;  /* 0x009000009c24783b */ /* 0x000fe40000000200 */
[----:B------:R0:W-:Y:S01]  /*34b0*/  MUFU.EX2 R66, R23 ;  /* 0x0000001700427308 */ /* 0x0001e20000000800 */
[----:B------:R-:W-:Y:S01]  /*34c0*/  FADD R73, R73, -R164 ;  /* 0x800000a449497221 */ /* 0x000fe20000000000 */
[----:B------:R-:W-:Y:S04]  /*34d0*/  LDSM.16.M88.4 R40, [R156+0x9200] ;  /* 0x009200009c28783b */ /* 0x000fe80000000200 */
[----:B------:R-:W-:Y:S02]  /*34e0*/  LDSM.16.M88.4 R68, [R156+0x8000] ;  /* 0x008000009c44783b */ /* 0x000fe40000000200 */
[----:B------:R-:W2:Y:S02]  /*34f0*/  MUFU.EX2 R169, R19 ;  /* 0x0000001300a97308 */ /* 0x000ea40000000800 */
[----:B0-----:R-:W0:Y:S04]  /*3500*/  LDSM.16.M88.4 R20, [R156+0x8800] ;  /* 0x008800009c14783b */ /* 0x001e280000000200 */
[----:B------:R-:W-:Y:S02]  /*3510*/  LDSM.16.M88.4 R76, [R156+0x8400] ;  /* 0x008400009c4c783b */ /* 0x000fe40000000200 */
[----:B-1----:R-:W-:Y:S01]  /*3520*/  MUFU.EX2 R194, R17 ;  /* 0x0000001100c27308 */ /* 0x002fe20000000800 */
[--C-:B------:R-:W-:Y:S01]  /*3530*/  FADD R74, R74, -R159.reuse ;  /* 0x8000009f4a4a7221 */ /* 0x100fe20000000000 */
[----:B------:R-:W-:Y:S04]  /*3540*/  LDSM.16.M88.4 R44, [R156+0x9400] ;  /* 0x009400009c2c783b */ /* 0x000fe80000000200 */
[----:B------:R-:W-:Y:S02]  /*3550*/  LDSM.16.M88.4 R48, [R156+0x9600] ;  /* 0x009600009c30783b */ /* 0x000fe40000000200 */
[----:B------:R1:W3:Y:S01]  /*3560*/  MUFU.EX2 R165, R16 ;  /* 0x0000001000a57308 */ /* 0x0002e20000000800 */
[----:B------:R-:W-:Y:S01]  /*3570*/  FADD R58, R58, -R159 ;  /* 0x8000009f3a3a7221 */ /* 0x000fe20000000000 */
[----:B------:R-:W-:Y:S04]  /*3580*/  LDSM.16.M88.4 R52, [R156+0x9800] ;  /* 0x009800009c34783b */ /* 0x000fe80000000200 */
[----:B-1----:R-:W1:Y:S02]  /*3590*/  LDSM.16.M88.4 R16, [R156+0x8600] ;  /* 0x008600009c10783b */ /* 0x002e640000000200 */
[----:B------:R4:W-:Y:S01]  /*35a0*/  MUFU.EX2 R160, R28 ;  /* 0x0000001c00a07308 */ /* 0x0009e20000000800 */
[----:B------:R-:W-:-:S02]  /*35b0*/  FMUL R65, R73, 1.4426950216293334961 ;  /* 0x3fb8aa3b49417820 */ /* 0x000fc40000400000 */
[----:B------:R-:W-:Y:S02]  /*35c0*/  FMUL R67, R74, 1.4426950216293334961 ;  /* 0x3fb8aa3b4a437820 */ /* 0x000fe40000400000 */
[----:B------:R-:W-:Y:S01]  /*35d0*/  FMUL R58, R58, 1.4426950216293334961 ;  /* 0x3fb8aa3b3a3a7820 */ /* 0x000fe20000400000 */
[----:B--2---:R-:W-:Y:S01]  /*35e0*/  F2FP.PACK_AB R146, R169, R66 ;  /* 0x00000042a992723e */ /* 0x004fe200000000ff */
[C---:B------:R-:W-:Y:S01]  /*35f0*/  FMUL R120, R161.reuse, R120 ;  /* 0x00000078a1787220 */ /* 0x040fe20000400000 */
[----:B----4-:R-:W2:Y:S01]  /*3600*/  LDSM.16.M88.4 R28, [R156+0x8c00] ;  /* 0x008c00009c1c783b */ /* 0x010ea20000000200 */
[----:B------:R-:W4:Y:S01]  /*3610*/  MUFU.EX2 R65, R65 ;  /* 0x0000004100417308 */ /* 0x000f220000000800 */
[----:B------:R-:W-:Y:S02]  /*3620*/  FMUL R121, R161, R121 ;  /* 0x00000079a1797220 */ /* 0x000fe40000400000 */
[----:B---3--:R-:W-:Y:S01]  /*3630*/  FMUL R122, R165, R122 ;  /* 0x0000007aa57a7220 */ /* 0x008fe20000400000 */
[----:B------:R-:W-:Y:S04]  /*3640*/  LDSM.16.M88.4 R72, [R156+0x8200] ;  /* 0x008200009c48783b */ /* 0x000fe80000000200 */
[----:B------:R-:W3:Y:S08]  /*3650*/  MUFU.EX2 R67, R67 ;  /* 0x0000004300437308 */ /* 0x000ef00000000800 */
[----:B------:R-:W5:Y:S01]  /*3660*/  MUFU.EX2 R171, R58 ;  /* 0x0000003a00ab7308 */ /* 0x000f620000000800 */
[----:B----4-:R-:W-:Y:S01]  /*3670*/  F2FP.PACK_AB R144, R65, R214 ;  /* 0x000000d64190723e */ /* 0x010fe200000000ff */
[----:B------:R-:W-:-:S02]  /*3680*/  FMUL R123, R165, R123 ;  /* 0x0000007ba57b7220 */ /* 0x000fc40000400000 */
[C---:B------:R-:W-:Y:S02]  /*3690*/  FMUL R124, R161.reuse, R124 ;  /* 0x0000007ca17c7220 */ /* 0x040fe40000400000 */
[----:B------:R-:W-:Y:S01]  /*36a0*/  FMUL R125, R161, R125 ;  /* 0x0000007da17d7220 */ /* 0x000fe20000400000 */
[----:B---3--:R-:W-:Y:S01]  /*36b0*/  F2FP.PACK_AB R145, R194, R67 ;  /* 0x00000043c291723e */ /* 0x008fe200000000ff */
[C---:B------:R-:W-:Y:S02]  /*36c0*/  FMUL R126, R165.reuse, R126 ;  /* 0x0000007ea57e7220 */ /* 0x040fe40000400000 */
[----:B------:R-:W-:Y:S01]  /*36d0*/  FMUL R127, R165, R127 ;  /* 0x0000007fa57f7220 */ /* 0x000fe20000400000 */
[----:B-----5:R-:W-:Y:S01]  /*36e0*/  F2FP.PACK_AB R147, R160, R171 ;  /* 0x000000aba093723e */ /* 0x020fe200000000ff */
[----:B------:R-:W-:Y:S02]  /*36f0*/  FADD R189, R189, -R164 ;  /* 0x800000a4bdbd7221 */ /* 0x000fe40000000000 */
[----:B------:R-:W-:-:S02]  /*3700*/  FMUL R112, R161, R112 ;  /* 0x00000070a1707220 */ /* 0x000fc40000400000 */
[----:B------:R-:W-:Y:S02]  /*3710*/  FMUL R113, R161, R113 ;  /* 0x00000071a1717220 */ /* 0x000fe40000400000 */
[C---:B0-----:R-:W-:Y:S01]  /*3720*/  HMMA.16816.F32 R120, R144.reuse, R20, R120 ;  /* 0x000000149078723c */ /* 0x041fe20000001878 */
[C---:B------:R-:W-:Y:S02]  /*3730*/  FMUL R114, R165.reuse, R114 ;  /* 0x00000072a5727220 */ /* 0x040fe40000400000 */
[----:B------:R-:W-:Y:S02]  /*3740*/  FMUL R115, R165, R115 ;  /* 0x00000073a5737220 */ /* 0x000fe40000400000 */
[C---:B------:R-:W-:Y:S02]  /*3750*/  FMUL R116, R161.reuse, R116 ;  /* 0x00000074a1747220 */ /* 0x040fe40000400000 */
[----:B------:R-:W-:Y:S01]  /*3760*/  FADD R20, R60, -R159 ;  /* 0x8000009f3c147221 */ /* 0x000fe20000000000 */
[----:B-1----:R-:W-:Y:S01]  /*3770*/  HMMA.16816.F32 R124, R144, R16, R124 ;  /* 0x00000010907c723c */ /* 0x002fe2000000187c */
[----:B------:R-:W-:-:S02]  /*3780*/  FMUL R117, R161, R117 ;  /* 0x00000075a1757220 */ /* 0x000fc40000400000 */
[C---:B------:R-:W-:Y:S02]  /*3790*/  FMUL R118, R165.reuse, R118 ;  /* 0x00000076a5767220 */ /* 0x040fe40000400000 */
[----:B------:R-:W-:Y:S02]  /*37a0*/  FMUL R119, R165, R119 ;  /* 0x00000077a5777220 */ /* 0x000fe40000400000 */
[----:B------:R-:W-:Y:S02]  /*37b0*/  FMUL R16, R189, 1.4426950216293334961 ;  /* 0x3fb8aa3bbd107820 */ /* 0x000fe40000400000 */
[----:B------:R-:W-:Y:S02]  /*37c0*/  FADD R57, R57, -R164 ;  /* 0x800000a439397221 */ /* 0x000fe40000000000 */
[C---:B------:R-:W-:Y:S02]  /*37d0*/  FMUL R108, R161.reuse, R108 ;  /* 0x0000006ca16c7220 */ /* 0x040fe40000400000 */
[----:B------:R-:W-:-:S02]  /*37e0*/  FMUL R109, R161, R109 ;  /* 0x0000006da16d7220 */ /* 0x000fc40000400000 */
[C---:B------:R-:W-:Y:S02]  /*37f0*/  FMUL R110, R165.reuse, R110 ;  /* 0x0000006ea56e7220 */ /* 0x040fe40000400000 */
[----:B------:R-:W-:Y:S02]  /*3800*/  FMUL R111, R165, R111 ;  /* 0x0000006fa56f7220 */ /* 0x000fe40000400000 */
[----:B------:R-:W-:Y:S02]  /*3810*/  FMUL R20, R20, 1.4426950216293334961 ;  /* 0x3fb8aa3b14147820 */ /* 0x000fe40000400000 */
[----:B------:R-:W-:Y:S02]  /*3820*/  FADD R64, R64, -R159 ;  /* 0x8000009f40407221 */ /* 0x000fe40000000000 */
[----:B------:R-:W-:Y:S02]  /*3830*/  FMUL R17, R57, 1.4426950216293334961 ;  /* 0x3fb8aa3b39117820 */ /* 0x000fe40000400000 */
[----:B------:R-:W-:Y:S01]  /*3840*/  FADD R187, R187, -R164 ;  /* 0x800000a4bbbb7221 */ /* 0x000fe20000000000 */
[----:B--2---:R-:W-:Y:S01]  /*3850*/  HMMA.16816.F32 R112, R144, R28, R112 ;  /* 0x0000001c9070723c */ /* 0x004fe20000001870 */
[----:B------:R-:W-:Y:S01]  /*3860*/  FADD R65, R214, R65 ;  /* 0x00000041d6417221 */ /* 0x000fe20000000000 */
[----:B------:R-:W0:Y:S01]  /*3870*/  MUFU.EX2 R16, R16 ;  /* 0x0000001000107308 */ /* 0x000e220000000800 */
[----:B------:R-:W-:Y:S01]  /*3880*/  FMUL R21, R64, 1.4426950216293334961 ;  /* 0x3fb8aa3b40157820 */ /* 0x000fe20000400000 */
[----:B------:R-:W-:Y:S01]  /*3890*/  LDSM.16.M88.4 R56, [R156+0x9a00] ;  /* 0x009a00009c38783b */ /* 0x000fe20000000200 */
[----:B------:R-:W-:-:S02]  /*38a0*/  FADD R170, R170, -R159 ;  /* 0x8000009faaaa7221 */ /* 0x000fc40000000000 */
[----:B------:R-:W-:Y:S01]  /*38b0*/  FADD R61, R61, -R164 ;  /* 0x800000a43d3d7221 */ /* 0x000fe20000000000 */
[----:B------:R-:W-:Y:S02]  /*38c0*/  HMMA.16816.F32 R116, R144, R24, R116 ;  /* 0x000000189074723c */ /* 0x000fe40000001874 */
[----:B------:R1:W2:Y:S01]  /*38d0*/  MUFU.EX2 R28, R20 ;  /* 0x00000014001c7308 */ /* 0x0002a20000000800 */
[----:B------:R-:W-:-:S04]  /*38e0*/  FADD R194, R67, R194 ;  /* 0x000000c243c27221 */ /* 0x000fc80000000000 */
[----:B------:R-:W-:Y:S01]  /*38f0*/  FMUL R24, R187, 1.4426950216293334961 ;  /* 0x3fb8aa3bbb187820 */ /* 0x000fe20000400000 */
[----:B------:R-:W-:Y:S01]  /*3900*/  HMMA.16816.F32 R108, R144, R32, R108 ;  /* 0x00000020906c723c */ /* 0x000fe2000000186c */
[----:B------:R-:W-:Y:S01]  /*3910*/  FMUL R170, R170, 1.4426950216293334961 ;  /* 0x3fb8aa3baaaa7820 */ /* 0x000fe20000400000 */
[----:B------:R-:W3:Y:S01]  /*3920*/  MUFU.EX2 R17, R17 ;  /* 0x0000001100117308 */ /* 0x000ee20000000800 */
[----:B------:R-:W-:-:S04]  /*3930*/  FADD R168, R168, -R159 ;  /* 0x8000009fa8a87221 */ /* 0x000fc80000000000 */
[----:B------:R-:W-:Y:S02]  /*3940*/  FADD R32, R66, R65 ;  /* 0x0000004142207221 */ /* 0x000fe40000000000 */
[----:B------:R-:W-:Y:S01]  /*3950*/  FMUL R25, R61, 1.4426950216293334961 ;  /* 0x3fb8aa3b3d197820 */ /* 0x000fe20000400000 */
[----:B------:R3:W4:Y:S01]  /*3960*/  MUFU.EX2 R29, R21 ;  /* 0x00000015001d7308 */ /* 0x0007220000000800 */
[C---:B------:R-:W-:Y:S01]  /*3970*/  FMUL R104, R161.reuse, R104 ;  /* 0x00000068a1687220 */ /* 0x040fe20000400000 */
[----:B------:R-:W-:Y:S01]  /*3980*/  LDSM.16.M88.4 R60, [R156+0x9c00] ;  /* 0x009c00009c3c783b */ /* 0x000fe20000000200 */
[----:B------:R-:W-:Y:S02]  /*3990*/  FMUL R105, R161, R105 ;  /* 0x00000069a1697220 */ /* 0x000fe40000400000 */
[C---:B------:R-:W-:Y:S01]  /*39a0*/  FMUL R106, R165.reuse, R106 ;  /* 0x0000006aa56a7220 */ /* 0x040fe20000400000 */
[----:B------:R-:W-:Y:S01]  /*39b0*/  LDSM.16.M88.4 R64, [R156+0x9e00] ;  /* 0x009e00009c40783b */ /* 0x000fe20000000200 */
[----:B------:R-:W-:Y:S01]  /*39c0*/  FMUL R107, R165, R107 ;  /* 0x0000006ba56b7220 */ /* 0x000fe20000400000 */
[----:B------:R-:W5:Y:S01]  /*39d0*/  MUFU.EX2 R24, R24 ;  /* 0x0000001800187308 */ /* 0x000f620000000800 */
[----:B------:R-:W-:-:S02]  /*39e0*/  FADD R169, R169, R32 ;  /* 0x00000020a9a97221 */ /* 0x000fc40000000000 */
[C---:B------:R-:W-:Y:S02]  /*39f0*/  FMUL R100, R161.reuse, R100 ;  /* 0x00000064a1647220 */ /* 0x040fe40000400000 */
[----:B------:R-:W-:Y:S02]  /*3a00*/  FMUL R101, R161, R101 ;  /* 0x00000065a1657220 */ /* 0x000fe40000400000 */
[C---:B------:R-:W-:Y:S01]  /*3a10*/  FMUL R102, R165.reuse, R102 ;  /* 0x00000066a5667220 */ /* 0x040fe20000400000 */
[----:B------:R-:W0:Y:S01]  /*3a20*/  MUFU.EX2 R32, R170 ;  /* 0x000000aa00207308 */ /* 0x000e220000000800 */
[----:B------:R-:W-:Y:S02]  /*3a30*/  FMUL R103, R165, R103 ;  /* 0x00000067a5677220 */ /* 0x000fe40000400000 */
[----:B------:R-:W-:Y:S02]  /*3a40*/  FADD R171, R171, R194 ;  /* 0x000000c2abab7221 */ /* 0x000fe40000000000 */
[----:B-1----:R-:W-:-:S02]  /*3a50*/  FMUL R20, R168, 1.4426950216293334961 ;  /* 0x3fb8aa3ba8147820 */ /* 0x002fc40000400000 */
[----:B------:R-:W-:Y:S01]  /*3a60*/  FADD R171, R160, R171 ;  /* 0x000000aba0ab7221 */ /* 0x000fe20000000000 */
[----:B------:R-:W1:Y:S01]  /*3a70*/  MUFU.EX2 R25, R25 ;  /* 0x0000001900197308 */ /* 0x000e620000000800 */
[C---:B------:R-:W-:Y:S07]  /*3a80*/  HMMA.16816.F32 R104, R144.reuse, R36, R104 ;  /* 0x000000249068723c */ /* 0x040fee0000001868 */
[----:B------:R-:W1:Y:S01]  /*3a90*/  MUFU.EX2 R33, R20 ;  /* 0x0000001400217308 */ /* 0x000e620000000800 */
[----:B------:R-:W-:Y:S01]  /*3aa0*/  HMMA.16816.F32 R100, R144, R40, R100 ;  /* 0x000000289064723c */ /* 0x000fe20000001864 */
[----:B0-----:R-:W-:-:S06]  /*3ab0*/  FADD R36, R16, R169 ;  /* 0x000000a910247221 */ /* 0x001fcc0000000000 */
[----:B--2---:R-:W-:Y:S02]  /*3ac0*/  FADD R40, R28, R171 ;  /* 0x000000ab1c287221 */ /* 0x004fe40000000000 */
[----:B---3--:R-:W-:Y:S02]  /*3ad0*/  FADD R21, R17, R36 ;  /* 0x0000002411157221 */ /* 0x008fe40000000000 */
[----:B----4-:R-:W-:Y:S02]  /*3ae0*/  FADD R37, R29, R40 ;  /* 0x000000281d257221 */ /* 0x010fe40000000000 */
[----:B-----5:R-:W-:Y:S02]  /*3af0*/  FADD R36, R24, R21 ;  /* 0x0000001518247221 */ /* 0x020fe40000000000 */
[----:B------:R-:W-:Y:S02]  /*3b00*/  FADD R40, R32, R37 ;  /* 0x0000002520287221 */ /* 0x000fe40000000000 */
[----:B-1----:R-:W-:-:S02]  /*3b10*/  FADD R21, R25, R36 ;  /* 0x0000002419157221 */ /* 0x002fc40000000000 */
[----:B------:R-:W-:Y:S02]  /*3b20*/  FADD R20, R33, R40 ;  /* 0x0000002821147221 */ /* 0x000fe40000000000 */
[----:B------:R-:W-:Y:S01]  /*3b30*/  FMUL R168, R161, R136 ;  /* 0x00000088a1a87220 */ /* 0x000fe20000400000 */
[----:B------:R-:W-:Y:S02]  /*3b40*/  F2FP.PACK_AB R136, R17, R16 ;  /* 0x000000101188723e */ /* 0x000fe400000000ff */
[----:B------:R-:W0:Y:S04]  /*3b50*/  SHFL.BFLY PT, R16, R21, 0x2, 0x1f ;  /* 0x0c401f0015107f89 */ /* 0x000e2800000e0000 */
[----:B------:R-:W1:Y:S01]  /*3b60*/  SHFL.BFLY PT, R17, R20, 0x2, 0x1f ;  /* 0x0c401f0014117f89 */ /* 0x000e6200000e0000 */
[----:B------:R-:W-:Y:S01]  /*3b70*/  FMUL R169, R161, R137 ;  /* 0x00000089a1a97220 */ /* 0x000fe20000400000 */
[----:B------:R-:W-:Y:S01]  /*3b80*/  F2FP.PACK_AB R137, R29, R28 ;  /* 0x0000001c1d89723e */ /* 0x000fe200000000ff */
[----:B------:R-:W-:Y:S01]  /*3b90*/  FMUL R170, R165, R138 ;  /* 0x0000008aa5aa7220 */ /* 0x000fe20000400000 */
[----:B------:R-:W-:Y:S01]  /*3ba0*/  F2FP.PACK_AB R138, R25, R24 ;  /* 0x00000018198a723e */ /* 0x000fe200000000ff */
[----:B------:R-:W-:Y:S01]  /*3bb0*/  FMUL R171, R165, R139 ;  /* 0x0000008ba5ab7220 */ /* 0x000fe20000400000 */
[----:B------:R-:W-:Y:S01]  /*3bc0*/  F2FP.PACK_AB R139, R33, R32 ;  /* 0x00000020218b723e */ /* 0x000fe200000000ff */
[----:B------:R-:W-:-:S02]  /*3bd0*/  FMUL R140, R161, R140 ;  /* 0x0000008ca18c7220 */ /* 0x000fc40000400000 */
[----:B------:R-:W-:Y:S02]  /*3be0*/  FMUL R141, R161, R141 ;  /* 0x0000008da18d7220 */ /* 0x000fe40000400000 */
[C---:B------:R-:W-:Y:S02]  /*3bf0*/  FMUL R142, R165.reuse, R142 ;  /* 0x0000008ea58e7220 */ /* 0x040fe40000400000 */
[----:B------:R-:W-:Y:S02]  /*3c00*/  FMUL R143, R165, R143 ;  /* 0x0000008fa58f7220 */ /* 0x000fe40000400000 */
[C---:B------:R-:W-:Y:S02]  /*3c10*/  FMUL R132, R161.reuse, R132 ;  /* 0x00000084a1847220 */ /* 0x040fe40000400000 */
[----:B------:R-:W-:Y:S02]  /*3c20*/  FMUL R133, R161, R133 ;  /* 0x00000085a1857220 */ /* 0x000fe40000400000 */
        /* <DEDUP_REMOVED lines=26> */
[----:B0-----:R-:W-:Y:S02]  /*3dd0*/  FADD R16, R21, R16 ;  /* 0x0000001015107221 */ /* 0x001fe40000000000 */
[----:B-1----:R-:W-:Y:S01]  /*3de0*/  FADD R20, R20, R17 ;  /* 0x0000001114147221 */ /* 0x002fe20000000000 */
[----:B------:R-:W-:Y:S01]  /*3df0*/  HMMA.16816.F32 R124, R136, R18, R124 ;  /* 0x00000012887c723c */ /* 0x000fe2000000187c */
[----:B------:R-:W-:Y:S01]  /*3e00*/  UIADD3 UR4, UP0, UR4, 0x20, URZ ;  /* 0x0000002004047890 */ /* 0x000fe2000ff1e03f */
[----:B------:R-:W0:Y:S04]  /*3e10*/  SHFL.BFLY PT, R17, R16, 0x1, 0x1f ;  /* 0x0c201f0010117f89 */ /* 0x000e2800000e0000 */
[----:B------:R-:W1:Y:S02]  /*3e20*/  SHFL.BFLY PT, R19, R20, 0x1, 0x1f ;  /* 0x0c201f0014137f89 */ /* 0x000e6400000e0000 */
[----:B------:R-:W-:Y:S01]  /*3e30*/  HMMA.16816.F32 R140, R144, R68, R140 ;  /* 0x00000044908c723c */ /* 0x000fe2000000188c */
[----:B------:R-:W-:-:S07]  /*3e40*/  UIADD3.X UR5, URZ, UR5, URZ, UP0, !UPT ;  /* 0x000000053f057290 */ /* 0x000fce00087fe43f */
[C---:B------:R-:W-:Y:S08]  /*3e50*/  HMMA.16816.F32 R132, R144.reuse, R72, R132 ;  /* 0x000000489084723c */ /* 0x040ff00000001884 */
[C---:B------:R-:W-:Y:S08]  /*3e60*/  HMMA.16816.F32 R128, R144.reuse, R76, R128 ;  /* 0x0000004c9080723c */ /* 0x040ff00000001880 */
[C---:B------:R-:W-:Y:S08]  /*3e70*/  HMMA.16816.F32 R96, R144.reuse, R44, R96 ;  /* 0x0000002c9060723c */ /* 0x040ff00000001860 */
[C---:B------:R-:W-:Y:S08]  /*3e80*/  HMMA.16816.F32 R92, R144.reuse, R48, R92 ;  /* 0x00000030905c723c */ /* 0x040ff0000000185c */
[C---:B------:R-:W-:Y:S08]  /*3e90*/  HMMA.16816.F32 R88, R144.reuse, R52, R88 ;  /* 0x000000349058723c */ /* 0x040ff00000001858 */
[C---:B------:R-:W-:Y:S08]  /*3ea0*/  HMMA.16816.F32 R84, R144.reuse, R56, R84 ;  /* 0x000000389054723c */ /* 0x040ff00000001854 */
[C---:B------:R-:W-:Y:S08]  /*3eb0*/  HMMA.16816.F32 R80, R144.reuse, R60, R80 ;  /* 0x0000003c9050723c */ /* 0x040ff00000001850 */
[----:B------:R-:W-:Y:S01]  /*3ec0*/  HMMA.16816.F32 R144, R144, R64, R168 ;  /* 0x000000409090723c */ /* 0x000fe200000018a8 */
[----:B------:R-:W-:-:S02]  /*3ed0*/  ISETP.LE.U32.AND P0, PT, R11, UR4, PT ;  /* 0x000000040b007c0c */ /* 0x000fc4000bf03070 */
[----:B------:R-:W-:-:S04]  /*3ee0*/  MOV R21, UR5 ;  /* 0x0000000500157c02 */ /* 0x000fc80008000f00 */
[----:B------:R-:W-:Y:S01]  /*3ef0*/  ISETP.GE.U32.AND.EX P0, PT, R21, RZ, PT, P0 ;  /* 0x000000ff1500720c */ /* 0x000fe20003f06100 */
[----:B0-----:R-:W-:Y:S01]  /*3f00*/  FADD R17, R16, R17 ;  /* 0x0000001110117221 */ /* 0x001fe20000000000 */
[----:B------:R-:W-:Y:S01]  /*3f10*/  HMMA.16816.F32 R140, R136, R70, R140 ;  /* 0x00000046888c723c */ /* 0x000fe2000000188c */
[----:B------:R-:W-:Y:S02]  /*3f20*/  IMAD.MOV.U32 R18, RZ, RZ, 0x20 ;  /* 0x00000020ff127424 */ /* 0x000fe400078e00ff */
[----:B-1----:R-:W-:Y:S02]  /*3f30*/  FADD R19, R20, R19 ;  /* 0x0000001314137221 */ /* 0x002fe40000000000 */
[----:B------:R-:W-:-:S03]  /*3f40*/  FFMA R12, R161, R12, R17 ;  /* 0x0000000ca10c7223 */ /* 0x000fc60000000011 */
[----:B------:R-:W-:Y:S01]  /*3f50*/  HMMA.16816.F32 R132, R136, R74, R132 ;  /* 0x0000004a8884723c */ /* 0x000fe20000001884 */
[C---:B------:R-:W-:Y:S02]  /*3f60*/  IMAD R9, R18.reuse, c[0x0][0x1b4], R9 ;  /* 0x00006d0012097a24 */ /* 0x040fe400078e0209 */
[----:B------:R-:W-:-:S05]  /*3f70*/  IMAD R154, R18, c[0x0][0x1a4], R154 ;  /* 0x00006900129a7a24 */ /* 0x000fca00078e029a */
[----:B------:R-:W-:Y:S01]  /*3f80*/  HMMA.16816.F32 R128, R136, R78, R128 ;  /* 0x0000004e8880723c */ /* 0x000fe20000001880 */
[----:B------:R-:W-:Y:S02]  /*3f90*/  FFMA R158, R165, R158, R19 ;  /* 0x0000009ea59e7223 */ /* 0x000fe40000000013 */
[----:B------:R-:W-:-:S05]  /*3fa0*/  IMAD.MOV.U32 R17, RZ, RZ, R164 ;  /* 0x000000ffff117224 */ /* 0x000fca00078e00a4 */
[----:B------:R-:W-:Y:S01]  /*3fb0*/  HMMA.16816.F32 R120, R136, R22, R120 ;  /* 0x000000168878723c */ /* 0x000fe20000001878 */
[----:B------:R-:W-:-:S07]  /*3fc0*/  IMAD.MOV.U32 R16, RZ, RZ, R159 ;  /* 0x000000ffff107224 */ /* 0x000fce00078e009f */
[C---:B------:R-:W-:Y:S08]  /*3fd0*/  HMMA.16816.F32 R116, R136.reuse, R26, R116 ;  /* 0x0000001a8874723c */ /* 0x040ff00000001874 */
        /* <DEDUP_REMOVED lines=10> */
[----:B------:R-:W-:Y:S01]  /*4080*/  @P0 CALL.REL.NOINC `(.L_x_0) ;  /* 0x0000001000000944 */ /* 0x000fe20003c00000 */
[----:B------:R-:W-:Y:S06]  /*4090*/  BRA `(.L_x_1) ;  /* 0xffffe2e000007947 */ /* 0x000fec000383ffff */
.L_x_0:
[----:B------:R-:W-:Y:S01]  /*40a0*/  IMAD.MOV.U32 R18, RZ, RZ, R12 ;  /* 0x000000ffff127224 */ /* 0x000fe200078e000c */
[----:B------:R-:W-:Y:S01]  /*40b0*/  SHF.L.U32 R10, R0, 0x9, RZ ;  /* 0x00000009000a7819 */ /* 0x000fe200000006ff */
[----:B------:R-:W-:Y:S01]  /*40c0*/  IMAD.MOV.U32 R17, RZ, RZ, R158 ;  /* 0x000000ffff117224 */ /* 0x000fe200078e009e */
[----:B------:R-:W-:Y:S01]  /*40d0*/  LEA R19, R14, R15, 0x1 ;  /* 0x0000000f0e137211 */ /* 0x000fe200078e08ff */
[C---:B------:R-:W-:Y:S01]  /*40e0*/  FMUL R5, R18.reuse, 8388608 ;  /* 0x4b00000012057820 */ /* 0x040fe20000400000 */
[----:B------:R-:W-:Y:S01]  /*40f0*/  FSETP.GEU.AND P2, PT, R18, 1.175494350822287508e-38, PT ;  /* 0x008000001200780b */ /* 0x000fe20003f4e000 */
[C---:B------:R-:W-:Y:S01]  /*4100*/  FMUL R6, R17.reuse, 8388608 ;  /* 0x4b00000011067820 */ /* 0x040fe20000400000 */
[----:B------:R-:W-:Y:S01]  /*4110*/  FSETP.GEU.AND P3, PT, R17, 1.175494350822287508e-38, PT ;  /* 0x008000001100780b */ /* 0x000fe20003f6e000 */
[----:B------:R-:W-:Y:S01]  /*4120*/  IMAD R7, R2, c[0x0][0x1c0], RZ ;  /* 0x0000700002077a24 */ /* 0x000fe200078e02ff */
[----:B------:R-:W-:Y:S01]  /*4130*/  FSEL R52, R5, R18, !P2 ;  /* 0x0000001205347208 */ /* 0x000fe20005000000 */
[----:B------:R-:W-:Y:S01]  /*4140*/  IMAD.MOV.U32 R24, RZ, RZ, R126 ;  /* 0x000000ffff187224 */ /* 0x000fe200078e007e */
[----:B------:R-:W-:Y:S01]  /*4150*/  FSEL R77, R6, R17, !P3 ;  /* 0x00000011064d7208 */ /* 0x000fe20005800000 */
[----:B------:R-:W-:Y:S01]  /*4160*/  IMAD R9, R3, c[0x0][0x1c4], RZ ;  /* 0x0000710003097a24 */ /* 0x000fe200078e02ff */
[----:B------:R-:W-:Y:S01]  /*4170*/  IADD3 R5, R52, -0x3f3504f3, RZ ;  /* 0xc0cafb0d34057810 */ /* 0x000fe20007ffe0ff */
[----:B------:R-:W-:Y:S01]  /*4180*/  IMAD.SHL.U32 R126, R7, 0x2, RZ ;  /* 0x00000002077e7824 */ /* 0x000fe200078e00ff */
[----:B------:R-:W-:Y:S01]  /*4190*/  FSETP.GT.AND P1, PT, |R17|, 8.50705917302346158658e+37, PT ;  /* 0x7e8000001100780b */ /* 0x000fe20003f24200 */
[----:B------:R-:W-:Y:S01]  /*41a0*/  IMAD.HI R20, R7, 0x2, RZ ;  /* 0x0000000207147827 */ /* 0x000fe200078e02ff */
[----:B------:R-:W-:Y:S01]  /*41b0*/  LOP3.LUT R6, R5, 0xff800000, RZ, 0xc0, !PT ;  /* 0xff80000005067812 */ /* 0x000fe200078ec0ff */
[----:B------:R-:W-:Y:S01]  /*41c0*/  BAR.SYNC.DEFER_BLOCKING 0x0 ;  /* 0x0000000000007b1d */ /* 0x000fe20000010000 */
[----:B------:R-:W-:Y:S01]  /*41d0*/  IADD3 R5, R77, -0x3f3504f3, RZ ;  /* 0xc0cafb0d4d057810 */ /* 0x000fe20007ffe0ff */
[----:B------:R-:W-:Y:S01]  /*41e0*/  IMAD R51, R4, c[0x0][0x1c8], RZ ;  /* 0x0000720004337a24 */ /* 0x000fe200078e02ff */
[----:B------:R-:W-:Y:S01]  /*41f0*/  FSEL R7, RZ, -23, P3 ;  /* 0xc1b80000ff077808 */ /* 0x000fe20001800000 */
[----:B------:R-:W-:Y:S01]  /*4200*/  IMAD.SHL.U32 R12, R0, 0x4, RZ ;  /* 0x00000004000c7824 */ /* 0x000fe200078e00ff */
[----:B------:R-:W-:Y:S01]  /*4210*/  FSETP.GEU.AND P3, PT, |R17|, 1.175494350822287508e-38, PT ;  /* 0x008000001100780b */ /* 0x000fe20003f6e200 */
[----:B------:R-:W0:Y:S01]  /*4220*/  I2F R8, R6 ;  /* 0x0000000600087306 */ /* 0x000e220000201400 */
[----:B------:R-:W-:Y:S01]  /*4230*/  LOP3.LUT R16, R5, 0xff800000, RZ, 0xc0, !PT ;  /* 0xff80000005107812 */ /* 0x000fe200078ec0ff */
[C---:B------:R-:W-:Y:S01]  /*4240*/  IMAD.SHL.U32 R5, R9.reuse, 0x2, RZ ;  /* 0x0000000209057824 */ /* 0x040fe200078e00ff */
[----:B------:R-:W-:Y:S01]  /*4250*/  LOP3.LUT R11, R10, 0x3000, RZ, 0xc0, !PT ;  /* 0x000030000a0b7812 */ /* 0x000fe200078ec0ff */
[----:B------:R-:W-:Y:S01]  /*4260*/  IMAD.HI R9, R9, 0x2, RZ ;  /* 0x0000000209097827 */ /* 0x000fe200078e02ff */
[----:B------:R-:W-:-:S02]  /*4270*/  SHF.R.U32.HI R14, RZ, 0x1, R0 ;  /* 0x00000001ff0e7819 */ /* 0x000fc40000011600 */
[----:B------:R-:W-:Y:S01]  /*4280*/  IADD3 R126, P4, P5, R5, c[0x0][0x178], R126 ;  /* 0x00005e00057e7a10 */ /* 0x000fe20007d9e07e */
[----:B------:R-:W-:Y:S01]  /*4290*/  @P1 FMUL R17, R17, 0.25 ;  /* 0x3e80000011111820 */ /* 0x000fe20000400000 */
[----:B------:R-:W-:Y:S01]  /*42a0*/  FSEL R5, RZ, -23, P2 ;  /* 0xc1b80000ff057808 */ /* 0x000fe20001000000 */
[----:B------:R-:W1:Y:S01]  /*42b0*/  I2F R10, R16 ;  /* 0x00000010000a7306 */ /* 0x000e620000201400 */
[----:B------:R-:W-:Y:S01]  /*42c0*/  FSETP.GT.AND P2, PT, |R18|, 8.50705917302346158658e+37, PT ;  /* 0x7e8000001200780b */ /* 0x000fe20003f44200 */
[----:B------:R-:W-:Y:S01]  /*42d0*/  @!P3 FMUL R17, R17, 16777216 ;  /* 0x4b8000001111b820 */ /* 0x000fe20000400000 */
[----:B------:R-:W-:Y:S01]  /*42e0*/  IADD3.X R20, R9, c[0x0][0x17c], R20, P4, P5 ;  /* 0x00005f0009147a10 */ /* 0x000fe200027ea414 */
[----:B------:R-:W-:Y:S01]  /*42f0*/  @P1 FMUL R118, R118, 0.25 ;  /* 0x3e80000076761820 */ /* 0x000fe20000400000 */
[----:B------:R-:W-:Y:S01]  /*4300*/  FSETP.GEU.AND P4, PT, |R18|, 1.175494350822287508e-38, PT ;  /* 0x008000001200780b */ /* 0x000fe20003f8e200 */
[----:B0-----:R-:W-:Y:S01]  /*4310*/  FFMA.FTZ R185, R8, 1.1920928955078125e-07, R5 ;  /* 0x3400000008b97823 */ /* 0x001fe20000010005 */
[----:B------:R-:W-:Y:S01]  /*4320*/  LEA R148, R148, R11, 0x5 ;  /* 0x0000000b94947211 */ /* 0x000fe200078e28ff */
[----:B------:R-:W0:Y:S01]  /*4330*/  MUFU.RCP R5, R17 ;  /* 0x0000001100057308 */ /* 0x000e220000001000 */
[----:B------:R-:W-:Y:S01]  /*4340*/  @!P3 FMUL R118, R118, 16777216 ;  /* 0x4b8000007676b820 */ /* 0x000fe20000400000 */
[----:B------:R-:W-:Y:S01]  /*4350*/  LOP3.LUT P0, RZ, R0, 0x80, RZ, 0xc0, !PT ;  /* 0x0000008000ff7812 */ /* 0x000fe2000780c0ff */
[----:B------:R-:W-:Y:S01]  /*4360*/  @P1 FMUL R139, R139, 0.25 ;  /* 0x3e8000008b8b1820 */ /* 0x000fe20000400000 */
[----:B------:R-:W-:Y:S01]  /*4370*/  LOP3.LUT R158, R150, 0x38, RZ, 0xc0, !PT ;  /* 0x00000038969e7812 */ /* 0x000fe200078ec0ff */
[----:B------:R-:W-:Y:S01]  /*4380*/  @P1 FMUL R138, R138, 0.25 ;  /* 0x3e8000008a8a1820 */ /* 0x000fe20000400000 */
[----:B------:R-:W-:Y:S01]  /*4390*/  LOP3.LUT R15, R12, 0x1c0, RZ, 0xc0, !PT ;  /* 0x000001c00c0f7812 */ /* 0x000fe200078ec0ff */
[----:B------:R-:W-:Y:S01]  /*43a0*/  @P2 FMUL R18, R18, 0.25 ;  /* 0x3e80000012122820 */ /* 0x000fe20000400000 */
[----:B------:R-:W-:Y:S01]  /*43b0*/  LOP3.LUT R14, R14, 0x4, RZ, 0xc0, !PT ;  /* 0x000000040e0e7812 */ /* 0x000fe200078ec0ff */
[----:B-1----:R-:W-:Y:S01]  /*43c0*/  FFMA.FTZ R187, R10, 1.1920928955078125e-07, R7 ;  /* 0x340000000abb7823 */ /* 0x002fe20000010007 */
[----:B------:R-:W-:Y:S01]  /*43d0*/  IADD3 R6, R52, -R6, RZ ;  /* 0x8000000634067210 */ /* 0x000fe20007ffe0ff */
[----:B------:R-:W-:Y:S01]  /*43e0*/  @!P4 FMUL R18, R18, 16777216 ;  /* 0x4b8000001212c820 */ /* 0x000fe20000400000 */
[----:B------:R-:W-:Y:S01]  /*43f0*/  IADD3 R158, R14, R158, R15 ;  /* 0x0000009e0e9e7210 */ /* 0x000fe20007ffe00f */
[----:B------:R-:W-:Y:S01]  /*4400*/  @P2 FMUL R132, R132, 0.25 ;  /* 0x3e80000084842820 */ /* 0x000fe20000400000 */
[----:B------:R-:W-:Y:S01]  /*4410*/  LOP3.LUT R149, R149, 0x1f8, RZ, 0xc0, !PT ;  /* 0x000001f895957812 */ /* 0x000fe200078ec0ff */
[----:B------:R-:W1:Y:S01]  /*4420*/  MUFU.RCP R7, R18 ;  /* 0x0000001200077308 */ /* 0x000e620000001000 */
[----:B0-----:R-:W-:Y:S01]  /*4430*/  FMUL R39, R5, R118 ;  /* 0x0000007605277220 */ /* 0x001fe20000400000 */
[----:B------:R-:W-:Y:S01]  /*4440*/  MOV R118, c[0x0][0x1c8] ;  /* 0x0000720000767a02 */ /* 0x000fe20000000f00 */
[----:B------:R-:W-:-:S02]  /*4450*/  @P2 FMUL R140, R140, 0.25 ;  /* 0x3e8000008c8c2820 */ /* 0x000fc40000400000 */
[----:B------:R-:W-:Y:S02]  /*4460*/  @!P4 FMUL R132, R132, 16777216 ;  /* 0x4b8000008484c820 */ /* 0x000fe40000400000 */
[----:B------:R-:W-:Y:S02]  /*4470*/  IMAD R53, R118, 0x2, R51 ;  /* 0x0000000276357824 */ /* 0x000fe400078e0233 */
[----:B------:R-:W-:Y:S02]  /*4480*/  @!P4 FMUL R140, R140, 16777216 ;  /* 0x4b8000008c8cc820 */ /* 0x000fe40000400000 */
[----:B------:R-:W-:Y:S02]  /*4490*/  @P1 FMUL R83, R83, 0.25 ;  /* 0x3e80000053531820 */ /* 0x000fe40000400000 */
[----:B------:R-:W-:Y:S02]  /*44a0*/  @P1 FMUL R82, R82, 0.25 ;  /* 0x3e80000052521820 */ /* 0x000fe40000400000 */
[----:B------:R-:W-:-:S02]  /*44b0*/  @P1 FMUL R87, R87, 0.25 ;  /* 0x3e80000057571820 */ /* 0x000fc40000400000 */
[----:B------:R-:W-:Y:S02]  /*44c0*/  @P1 FMUL R86, R86, 0.25 ;  /* 0x3e80000056561820 */ /* 0x000fe40000400000 */
[----:B------:R-:W-:Y:S02]  /*44d0*/  @P1 FMUL R91, R91, 0.25 ;  /* 0x3e8000005b5b1820 */ /* 0x000fe40000400000 */
[----:B------:R-:W-:Y:S02]  /*44e0*/  @P1 FMUL R90, R90, 0.25 ;  /* 0x3e8000005a5a1820 */ /* 0x000fe40000400000 */
        /* <DEDUP_REMOVED lines=22> */
[----:B------:R-:W-:Y:S01]  /*4650*/  @P1 FMUL R142, R142, 0.25 ;  /* 0x3e8000008e8e1820 */ /* 0x000fe20000400000 */
[----:B------:R-:W-:Y:S01]  /*4660*/  FSETP.NEU.AND P1, PT, R52, RZ, PT ;  /* 0x000000ff3400720b */ /* 0x000fe20003f2d000 */
[----:B------:R-:W-:Y:S02]  /*4670*/  @P2 FMUL R108, R108, 0.25 ;  /* 0x3e8000006c6c2820 */ /* 0x000fe40000400000 */
[----:B------:R-:W-:Y:S02]  /*4680*/  @P2 FMUL R112, R112, 0.25 ;  /* 0x3e80000070702820 */ /* 0x000fe40000400000 */
[----:B------:R-:W-:Y:S02]  /*4690*/  IMAD R55, R118, 0x2, R53 ;  /* 0x0000000276377824 */ /* 0x000fe400078e0235 */
[----:B------:R-:W-:-:S02]  /*46a0*/  @P2 FMUL R116, R116, 0.25 ;  /* 0x3e80000074742820 */ /* 0x000fc40000400000 */
[----:B------:R-:W-:Y:S02]  /*46b0*/  @P2 FMUL R120, R120, 0.25 ;  /* 0x3e80000078782820 */ /* 0x000fe40000400000 */
[----:B------:R-:W-:Y:S02]  /*46c0*/  @P2 FMUL R124, R124, 0.25 ;  /* 0x3e8000007c7c2820 */ /* 0x000fe40000400000 */
[----:B------:R-:W-:Y:S02]  /*46d0*/  @P2 FMUL R128, R128, 0.25 ;  /* 0x3e80000080802820 */ /* 0x000fe40000400000 */
[----:B------:R-:W-:Y:S02]  /*46e0*/  IMAD.SHL.U32 R11, R19, 0x4, RZ ;  /* 0x00000004130b7824 */ /* 0x000fe400078e00ff */
[----:B------:R-:W-:Y:S02]  /*46f0*/  @P2 FMUL R109, R109, 0.25 ;  /* 0x3e8000006d6d2820 */ /* 0x000fe40000400000 */
[----:B------:R-:W-:Y:S01]  /*4700*/  @P2 FMUL R113, R113, 0.25 ;  /* 0x3e80000071712820 */ /* 0x000fe20000400000 */
[----:B------:R-:W-:Y:S01]  /*4710*/  LOP3.LUT R148, R148, R11, RZ, 0x3c, !PT ;  /* 0x0000000b94947212 */ /* 0x000fe200078e3cff */
[----:B-1----:R-:W-:Y:S01]  /*4720*/  FMUL R8, R7, R132 ;  /* 0x0000008407087220 */ /* 0x002fe20000400000 */
[----:B------:R-:W-:Y:S01]  /*4730*/  LEA R132, P5, R55, R126, 0x1 ;  /* 0x0000007e37847211 */ /* 0x000fe200078a08ff */
[----:B------:R-:W-:-:S02]  /*4740*/  FMUL R9, R7, R140 ;  /* 0x0000008c07097220 */ /* 0x000fc40000400000 */
[----:B------:R-:W-:Y:S02]  /*4750*/  IMAD.SHL.U32 R0, R0, 0x800, RZ ;  /* 0x0000080000007824 */ /* 0x000fe400078e00ff */
[----:B------:R-:W-:Y:S01]  /*4760*/  @!P3 FMUL R139, R139, 16777216 ;  /* 0x4b8000008b8bb820 */ /* 0x000fe20000400000 */
[----:B------:R-:W-:Y:S01]  /*4770*/  F2FP.PACK_AB R8, R8, R9 ;  /* 0x000000090808723e */ /* 0x000fe200000000ff */
[----:B------:R-:W-:Y:S01]  /*4780*/  @!P3 FMUL R138, R138, 16777216 ;  /* 0x4b8000008a8ab820 */ /* 0x000fe20000400000 */
[----:B------:R-:W-:Y:S01]  /*4790*/  LOP3.LUT R0, R0, 0x3000, RZ, 0xc0, !PT ;  /* 0x0000300000007812 */ /* 0x000fe200078ec0ff */
[----:B------:R-:W-:Y:S02]  /*47a0*/  @!P3 FMUL R83, R83, 16777216 ;  /* 0x4b8000005353b820 */ /* 0x000fe40000400000 */
[----:B------:R-:W-:Y:S02]  /*47b0*/  @!P3 FMUL R82, R82, 16777216 ;  /* 0x4b8000005252b820 */ /* 0x000fe40000400000 */
[----:B------:R-:W-:-:S02]  /*47c0*/  @!P3 FMUL R87, R87, 16777216 ;  /* 0x4b8000005757b820 */ /* 0x000fc40000400000 */
[----:B------:R-:W-:Y:S02]  /*47d0*/  @!P3 FMUL R86, R86, 16777216 ;  /* 0x4b8000005656b820 */ /* 0x000fe40000400000 */
[----:B------:R-:W-:Y:S02]  /*47e0*/  @!P3 FMUL R91, R91, 16777216 ;  /* 0x4b8000005b5bb820 */ /* 0x000fe40000400000 */
[----:B------:R-:W-:Y:S02]  /*47f0*/  @!P3 FMUL R90, R90, 16777216 ;  /* 0x4b8000005a5ab820 */ /* 0x000fe40000400000 */
        /* <DEDUP_REMOVED lines=22> */
[----:B------:R-:W-:Y:S01]  /*4960*/  @!P3 FMUL R142, R142, 16777216 ;  /* 0x4b8000008e8eb820 */ /* 0x000fe20000400000 */
[----:B------:R-:W-:Y:S01]  /*4970*/  ISETP.GE.U32.AND P3, PT, R77, 0x7f800000, PT ;  /* 0x7f8000004d00780c */ /* 0x000fe20003f66070 */
[----:B------:R-:W-:Y:S02]  /*4980*/  @!P4 FMUL R108, R108, 16777216 ;  /* 0x4b8000006c6cc820 */ /* 0x000fe40000400000 */
[----:B------:R-:W-:Y:S02]  /*4990*/  @!P4 FMUL R112, R112, 16777216 ;  /* 0x4b8000007070c820 */ /* 0x000fe40000400000 */
[----:B------:R-:W-:Y:S02]  /*49a0*/  IMAD R57, R118, 0x2, R55 ;  /* 0x0000000276397824 */ /* 0x000fe400078e0237 */
[----:B------:R-:W-:-:S02]  /*49b0*/  @!P4 FMUL R116, R116, 16777216 ;  /* 0x4b8000007474c820 */ /* 0x000fc40000400000 */
[----:B------:R-:W-:Y:S02]  /*49c0*/  @!P4 FMUL R120, R120, 16777216 ;  /* 0x4b8000007878c820 */ /* 0x000fe40000400000 */
[----:B------:R-:W-:Y:S02]  /*49d0*/  @!P4 FMUL R124, R124, 16777216 ;  /* 0x4b8000007c7cc820 */ /* 0x000fe40000400000 */
[----:B------:R-:W-:Y:S02]  /*49e0*/  @!P4 FMUL R128, R128, 16777216 ;  /* 0x4b8000008080c820 */ /* 0x000fe40000400000 */
[----:B------:R-:W-:Y:S02]  /*49f0*/  @P2 FMUL R133, R133, 0.25 ;  /* 0x3e80000085852820 */ /* 0x000fe40000400000 */
[----:B------:R-:W-:Y:S02]  /*4a00*/  @P2 FMUL R141, R141, 0.25 ;  /* 0x3e8000008d8d2820 */ /* 0x000fe40000400000 */
[----:B------:R-:W-:-:S02]  /*4a10*/  @!P4 FMUL R109, R109, 16777216 ;  /* 0x4b8000006d6dc820 */ /* 0x000fc40000400000 */
[----:B------:R-:W-:Y:S02]  /*4a20*/  @!P4 FMUL R113, R113, 16777216 ;  /* 0x4b8000007171c820 */ /* 0x000fe40000400000 */
[----:B------:R-:W-:Y:S02]  /*4a30*/  @P2 FMUL R117, R117, 0.25 ;  /* 0x3e80000075752820 */ /* 0x000fe40000400000 */
[----:B------:R-:W-:Y:S02]  /*4a40*/  @P2 FMUL R121, R121, 0.25 ;  /* 0x3e80000079792820 */ /* 0x000fe40000400000 */
[----:B------:R-:W-:Y:S02]  /*4a50*/  @P2 FMUL R125, R125, 0.25 ;  /* 0x3e8000007d7d2820 */ /* 0x000fe40000400000 */
[----:B------:R-:W-:Y:S02]  /*4a60*/  @P2 FMUL R129, R129, 0.25 ;  /* 0x3e80000081812820 */ /* 0x000fe40000400000 */
[----:B------:R-:W-:-:S02]  /*4a70*/  FMUL R35, R5, R139 ;  /* 0x0000008b05237220 */ /* 0x000fc40000400000 */
[C---:B------:R-:W-:Y:S02]  /*4a80*/  FMUL R172, R5.reuse, R138 ;  /* 0x0000008a05ac7220 */ /* 0x040fe40000400000 */
[C---:B------:R-:W-:Y:S02]  /*4a90*/  FMUL R170, R5.reuse, R83 ;  /* 0x0000005305aa7220 */ /* 0x040fe40000400000 */
[C---:B------:R-:W-:Y:S02]  /*4aa0*/  FMUL R31, R5.reuse, R82 ;  /* 0x00000052051f7220 */ /* 0x040fe40000400000 */
[----:B------:R-:W-:Y:S01]  /*4ab0*/  FMUL R34, R5, R87 ;  /* 0x0000005705227220 */ /* 0x000fe20000400000 */
[----:B------:R-:W-:Y:S01]  /*4ac0*/  F2FP.PACK_AB R35, R35, R170 ;  /* 0x000000aa2323723e */ /* 0x000fe200000000ff */
[C---:B------:R-:W-:Y:S01]  /*4ad0*/  FMUL R30, R5.reuse, R86 ;  /* 0x00000056051e7220 */ /* 0x040fe20000400000 */
[----:B------:R-:W-:Y:S01]  /*4ae0*/  F2FP.PACK_AB R31, R172, R31 ;  /* 0x0000001fac1f723e */ /* 0x000fe200000000ff */
[----:B------:R-:W-:-:S02]  /*4af0*/  FMUL R23, R5, R91 ;  /* 0x0000005b05177220 */ /* 0x000fc40000400000 */
[C---:B------:R-:W-:Y:S02]  /*4b00*/  FMUL R165, R5.reuse, R90 ;  /* 0x0000005a05a57220 */ /* 0x040fe40000400000 */
[C---:B------:R-:W-:Y:S01]  /*4b10*/  FMUL R33, R5.reuse, R95 ;  /* 0x0000005f05217220 */ /* 0x040fe20000400000 */
[----:B------:R-:W-:Y:S01]  /*4b20*/  F2FP.PACK_AB R34, R34, R23 ;  /* 0x000000172222723e */ /* 0x000fe200000000ff */
[C---:B------:R-:W-:Y:S01]  /*4b30*/  FMUL R178, R5.reuse, R94 ;  /* 0x0000005e05b27220 */ /* 0x040fe20000400000 */
[----:B------:R-:W-:Y:S01]  /*4b40*/  F2FP.PACK_AB R30, R30, R165 ;  /* 0x000000a51e1e723e */ /* 0x000fe200000000ff */
        /* <DEDUP_REMOVED lines=8> */
[----:B------:R-:W-:Y:S01]  /*4bd0*/  FMUL R18, R5, R111 ;  /* 0x0000006f05127220 */ /* 0x000fe20000400000 */
[----:B------:R-:W-:Y:S01]  /*4be0*/  F2FP.PACK_AB R32, R21, R32 ;  /* 0x000000201520723e */ /* 0x000fe200000000ff */
[----:B------:R-:W-:Y:S01]  /*4bf0*/  FMUL R19, R5, R110 ;  /* 0x0000006e05137220 */ /* 0x000fe20000400000 */
[----:B------:R-:W-:Y:S01]  /*4c00*/  F2FP.PACK_AB R28, R25, R28 ;  /* 0x0000001c191c723e */ /* 0x000fe200000000ff */
[C---:B------:R-:W-:Y:S02]  /*4c10*/  FMUL R37, R5.reuse, R115 ;  /* 0x0000007305257220 */ /* 0x040fe40000400000 */
[C---:B------:R-:W-:Y:S02]  /*4c20*/  FMUL R36, R5.reuse, R114 ;  /* 0x0000007205247220 */ /* 0x040fe40000400000 */
[----:B------:R-:W-:-:S02]  /*4c30*/  FMUL R38, R5, R119 ;  /* 0x0000007705267220 */ /* 0x000fc40000400000 */
[C---:B------:R-:W-:Y:S02]  /*4c40*/  FMUL R41, R5.reuse, R123 ;  /* 0x0000007b05297220 */ /* 0x040fe40000400000 */
[C---:B------:R-:W-:Y:S02]  /*4c50*/  FMUL R40, R5.reuse, R122 ;  /* 0x0000007a05287220 */ /* 0x040fe40000400000 */
[C---:B------:R-:W-:Y:S02]  /*4c60*/  FMUL R42, R5.reuse, R127 ;  /* 0x0000007f052a7220 */ /* 0x040fe40000400000 */
[C---:B------:R-:W-:Y:S02]  /*4c70*/  FMUL R43, R5.reuse, R24 ;  /* 0x00000018052b7220 */ /* 0x040fe40000400000 */
[C---:B------:R-:W-:Y:S02]  /*4c80*/  FMUL R45, R5.reuse, R131 ;  /* 0x00000083052d7220 */ /* 0x040fe40000400000 */
[----:B------:R-:W-:-:S02]  /*4c90*/  FMUL R44, R5, R130 ;  /* 0x00000082052c7220 */ /* 0x000fc40000400000 */
[C---:B------:R-:W-:Y:S02]  /*4ca0*/  FMUL R47, R5.reuse, R135 ;  /* 0x00000087052f7220 */ /* 0x040fe40000400000 */
[C---:B------:R-:W-:Y:S02]  /*4cb0*/  FMUL R48, R5.reuse, R134 ;  /* 0x0000008605307220 */ /* 0x040fe40000400000 */
[C---:B------:R-:W-:Y:S02]  /*4cc0*/  FMUL R50, R5.reuse, R143 ;  /* 0x0000008f05327220 */ /* 0x040fe40000400000 */
[----:B------:R-:W-:Y:S02]  /*4cd0*/  FMUL R49, R5, R142 ;  /* 0x0000008e05317220 */ /* 0x000fe40000400000 */
[C---:B------:R-:W-:Y:S02]  /*4ce0*/  FMUL R11, R7.reuse, R108 ;  /* 0x0000006c070b7220 */ /* 0x040fe40000400000 */
[----:B------:R-:W-:-:S02]  /*4cf0*/  FMUL R12, R7, R112 ;  /* 0x00000070070c7220 */ /* 0x000fc40000400000 */
[----:B------:R-:W-:Y:S02]  /*4d00*/  @P2 FMUL R137, R137, 0.25 ;  /* 0x3e80000089892820 */ /* 0x000fe40000400000 */
[----:B------:R-:W-:Y:S01]  /*4d10*/  @P2 FMUL R136, R136, 0.25 ;  /* 0x3e80000088882820 */ /* 0x000fe20000400000 */
[----:B------:R-:W-:Y:S01]  /*4d20*/  F2FP.PACK_AB R11, R11, R12 ;  /* 0x0000000c0b0b723e */ /* 0x000fe200000000ff */
        /* <DEDUP_REMOVED lines=13> */
[----:B------:R-:W-:Y:S01]  /*4e00*/  @P2 FMUL R104, R104, 0.25 ;  /* 0x3e80000068682820 */ /* 0x000fe20000400000 */
[----:B------:R-:W-:Y:S01]  /*4e10*/  ISETP.GE.U32.AND P2, PT, R52, 0x7f800000, PT ;  /* 0x7f8000003400780c */ /* 0x000fe20003f46070 */
[----:B------:R-:W-:Y:S02]  /*4e20*/  IMAD R59, R118, 0x2, R57 ;  /* 0x00000002763b7824 */ /* 0x000fe400078e0239 */
[----:B------:R-:W-:-:S02]  /*4e30*/  FMUL R10, R7, R116 ;  /* 0x00000074070a7220 */ /* 0x000fc40000400000 */
[C---:B------:R-:W-:Y:S01]  /*4e40*/  FMUL R9, R7.reuse, R124 ;  /* 0x0000007c07097220 */ /* 0x040fe20000400000 */
[----:B------:R-:W-:Y:S01]  /*4e50*/  LEA R61, R118, R59, 0x1 ;  /* 0x0000003b763d7211 */ /* 0x000fe200078e08ff */
[C---:B------:R-:W-:Y:S02]  /*4e60*/  FMUL R14, R7.reuse, R128 ;  /* 0x00000080070e7220 */ /* 0x040fe40000400000 */
[----:B------:R-:W-:Y:S02]  /*4e70*/  FMUL R5, R7, R120 ;  /* 0x0000007807057220 */ /* 0x000fe40000400000 */
[----:B------:R-:W-:Y:S01]  /*4e80*/  @!P4 FMUL R133, R133, 16777216 ;  /* 0x4b8000008585c820 */ /* 0x000fe20000400000 */
[----:B------:R-:W-:Y:S01]  /*4e90*/  F2FP.PACK_AB R9, R9, R14 ;  /* 0x0000000e0909723e */ /* 0x000fe200000000ff */
[----:B------:R-:W-:Y:S01]  /*4ea0*/  @!P4 FMUL R141, R141, 16777216 ;  /* 0x4b8000008d8dc820 */ /* 0x000fe20000400000 */
[----:B------:R-:W-:Y:S01]  /*4eb0*/  F2FP.PACK_AB R10, R10, R5 ;  /* 0x000000050a0a723e */ /* 0x000fe200000000ff */
[----:B------:R-:W-:-:S02]  /*4ec0*/  FMUL R15, R7, R109 ;  /* 0x0000006d070f7220 */ /* 0x000fc40000400000 */
[----:B------:R-:W-:Y:S02]  /*4ed0*/  FMUL R4, R7, R113 ;  /* 0x0000007107047220 */ /* 0x000fe40000400000 */
[----:B------:R-:W-:Y:S01]  /*4ee0*/  @!P4 FMUL R117, R117, 16777216 ;  /* 0x4b8000007575c820 */ /* 0x000fe20000400000 */
[----:B------:R0:W-:Y:S01]  /*4ef0*/  STS.128 [R148], R8 ;  /* 0x0000000894007388 */ /* 0x0001e20000000c00 */
[----:B------:R-:W-:Y:S01]  /*4f00*/  @!P4 FMUL R121, R121, 16777216 ;  /* 0x4b8000007979c820 */ /* 0x000fe20000400000 */
[----:B------:R-:W-:Y:S01]  /*4f10*/  F2FP.PACK_AB R15, R15, R4 ;  /* 0x000000040f0f723e */ /* 0x000fe200000000ff */
[----:B------:R-:W-:Y:S02]  /*4f20*/  @!P4 FMUL R125, R125, 16777216 ;  /* 0x4b8000007d7dc820 */ /* 0x000fe40000400000 */
[----:B------:R-:W-:Y:S02]  /*4f30*/  @!P4 FMUL R129, R129, 16777216 ;  /* 0x4b8000008181c820 */ /* 0x000fe40000400000 */
[----:B------:R-:W-:-:S02]  /*4f40*/  @!P4 FMUL R137, R137, 16777216 ;  /* 0x4b8000008989c820 */ /* 0x000fc40000400000 */
[----:B------:R-:W-:Y:S02]  /*4f50*/  @!P4 FMUL R136, R136, 16777216 ;  /* 0x4b8000008888c820 */ /* 0x000fe40000400000 */
[----:B------:R-:W-:Y:S02]  /*4f60*/  @!P4 FMUL R81, R81, 16777216 ;  /* 0x4b8000005151c820 */ /* 0x000fe40000400000 */
[----:B------:R-:W-:Y:S02]  /*4f70*/  @!P4 FMUL R80, R80, 16777216 ;  /* 0x4b8000005050c820 */ /* 0x000fe40000400000 */
[----:B------:R-:W-:Y:S01]  /*4f80*/  @!P4 FMUL R85, R85, 16777216 ;  /* 0x4b8000005555c820 */ /* 0x000fe20000400000 */
[----:B0-----:R-:W-:Y:S01]  /*4f90*/  F2FP.PACK_AB R9, R42, R45 ;  /* 0x0000002d2a09723e */ /* 0x001fe200000000ff */
[----:B------:R-:W-:Y:S01]  /*4fa0*/  @!P4 FMUL R84, R84, 16777216 ;  /* 0x4b8000005454c820 */ /* 0x000fe20000400000 */
[----:B------:R-:W-:Y:S01]  /*4fb0*/  F2FP.PACK_AB R8, R47, R50 ;  /* 0x000000322f08723e */ /* 0x000fe200000000ff */
        /* <DEDUP_REMOVED lines=9> */
[----:B------:R-:W-:Y:S01]  /*5050*/  @!P4 FMUL R104, R104, 16777216 ;  /* 0x4b8000006868c820 */ /* 0x000fe20000400000 */
[----:B------:R-:W-:Y:S01]  /*5060*/  LEA R130, P4, R53, R126, 0x1 ;  /* 0x0000007e35827211 */ /* 0x000fe200078808ff */
[----:B------:R-:W-:Y:S02]  /*5070*/  IMAD R0, R13, 0x10, R0 ;  /* 0x000000100d007824 */ /* 0x000fe400078e0200 */
[----:B------:R-:W-:Y:S01]  /*5080*/  FMUL R12, R7, R133 ;  /* 0x00000085070c7220 */ /* 0x000fe20000400000 */
[-C--:B------:R-:W-:Y:S01]  /*5090*/  LEA.HI.X.SX32 R131, R53, R20.reuse, 0x1, P4 ;  /* 0x0000001435837211 */ /* 0x080fe200020f0eff */
[----:B------:R-:W-:Y:S01]  /*50a0*/  FMUL R17, R7, R141 ;  /* 0x0000008d07117220 */ /* 0x000fe20000400000 */
[----:B------:R-:W-:Y:S01]  /*50b0*/  LEA.HI.X.SX32 R133, R55, R20, 0x1, P5 ;  /* 0x0000001437857211 */ /* 0x000fe200028f0eff */
[----:B------:R-:W-:Y:S01]  /*50c0*/  FMUL R14, R7, R117 ;  /* 0x00000075070e7220 */ /* 0x000fe20000400000 */
[----:B------:R-:W-:Y:S01]  /*50d0*/  LEA R138, P4, R61, R126, 0x1 ;  /* 0x0000007e3d8a7211 */ /* 0x000fe200078808ff */
[C---:B------:R-:W-:Y:S01]  /*50e0*/  FMUL R5, R7.reuse, R121 ;  /* 0x0000007907057220 */ /* 0x040fe20000400000 */
[----:B------:R-:W-:Y:S01]  /*50f0*/  F2FP.PACK_AB R12, R12, R17 ;  /* 0x000000110c0c723e */ /* 0x000fe200000000ff */
[----:B------:R-:W-:Y:S01]  /*5100*/  FMUL R13, R7, R125 ;  /* 0x0000007d070d7220 */ /* 0x000fe20000400000 */
[----:B------:R-:W-:Y:S01]  /*5110*/  LEA.HI.X.SX32 R139, R61, R20, 0x1, P4 ;  /* 0x000000143d8b7211 */ /* 0x000fe200020f0eff */
[C---:B------:R-:W-:Y:S01]  /*5120*/  FMUL R46, R7.reuse, R129 ;  /* 0x00000081072e7220 */ /* 0x040fe20000400000 */
[----:B------:R-:W-:Y:S01]  /*5130*/  F2FP.PACK_AB R14, R14, R5 ;  /* 0x000000050e0e723e */ /* 0x000fe200000000ff */
[C---:B------:R-:W-:Y:S01]  /*5140*/  FMUL R174, R7.reuse, R137 ;  /* 0x0000008907ae7220 */ /* 0x040fe20000400000 */
[C---:B------:R-:W-:Y:S01]  /*5150*/  LOP3.LUT R190, R0.reuse, 0x20, RZ, 0x3c, !PT ;  /* 0x0000002000be7812 */ /* 0x040fe200078e3cff */
[----:B------:R-:W-:Y:S01]  /*5160*/  FMUL R171, R7, R136 ;  /* 0x0000008807ab7220 */ /* 0x000fe20000400000 */
[----:B------:R-:W-:Y:S01]  /*5170*/  F2FP.PACK_AB R13, R13, R46 ;  /* 0x0000002e0d0d723e */ /* 0x000fe200000000ff */
[C---:B------:R-:W-:Y:S01]  /*5180*/  FMUL R27, R7.reuse, R81 ;  /* 0x00000051071b7220 */ /* 0x040fe20000400000 */
[C---:B------:R-:W-:Y:S01]  /*5190*/  LOP3.LUT R189, R0.reuse, 0x40, RZ, 0x3c, !PT ;  /* 0x0000004000bd7812 */ /* 0x040fe200078e3cff */
[C---:B------:R-:W-:Y:S01]  /*51a0*/  FMUL R176, R7.reuse, R80 ;  /* 0x0000005007b07220 */ /* 0x040fe20000400000 */
[----:B------:R-:W-:Y:S01]  /*51b0*/  LOP3.LUT R188, R0, 0x60, RZ, 0x3c, !PT ;  /* 0x0000006000bc7812 */ /* 0x000fe200078e3cff */
[C---:B------:R-:W-:Y:S01]  /*51c0*/  FMUL R26, R7.reuse, R85 ;  /* 0x00000055071a7220 */ /* 0x040fe20000400000 */
[----:B------:R0:W-:Y:S01]  /*51d0*/  STS.128 [R148+0x800], R12 ;  /* 0x0008000c94007388 */ /* 0x0001e20000000c00 */
[----:B------:R-:W-:Y:S01]  /*51e0*/  FMUL R175, R7, R84 ;  /* 0x0000005407af7220 */ /* 0x000fe20000400000 */
[----:B------:R-:W-:Y:S01]  /*51f0*/  F2FP.PACK_AB R23, R171, R176 ;  /* 0x000000b0ab17723e */ /* 0x000fe200000000ff */
[C---:B------:R-:W-:Y:S01]  /*5200*/  FMUL R173, R7.reuse, R89 ;  /* 0x0000005907ad7220 */ /* 0x040fe20000400000 */
[----:B------:R-:W-:Y:S01]  /*5210*/  F2FP.PACK_AB R27, R174, R27 ;  /* 0x0000001bae1b723e */ /* 0x000fe200000000ff */
[----:B------:R-:W-:-:S02]  /*5220*/  FMUL R180, R7, R88 ;  /* 0x0000005807b47220 */ /* 0x000fc40000400000 */
[C---:B------:R-:W-:Y:S01]  /*5230*/  FMUL R177, R7.reuse, R93 ;  /* 0x0000005d07b17220 */ /* 0x040fe20000400000 */
[----:B------:R-:W-:Y:S01]  /*5240*/  F2FP.PACK_AB R26, R26, R173 ;  /* 0x000000ad1a1a723e */ /* 0x000fe200000000ff */
[----:B------:R-:W-:Y:S01]  /*5250*/  FMUL R179, R7, R92 ;  /* 0x0000005c07b37220 */ /* 0x000fe20000400000 */
[----:B------:R-:W-:Y:S01]  /*5260*/  F2FP.PACK_AB R22, R175, R180 ;  /* 0x000000b4af16723e */ /* 0x000fe200000000ff */
[C---:B------:R-:W-:Y:S02]  /*5270*/  FMUL R182, R7.reuse, R97 ;  /* 0x0000006107b67220 */ /* 0x040fe40000400000 */
[C---:B------:R-:W-:Y:S02]  /*5280*/  FMUL R184, R7.reuse, R96 ;  /* 0x0000006007b87220 */ /* 0x040fe40000400000 */
[----:B------:R-:W-:Y:S01]  /*5290*/  FMUL R24, R7, R101 ;  /* 0x0000006507187220 */ /* 0x000fe20000400000 */
[----:B------:R-:W-:Y:S01]  /*52a0*/  F2FP.PACK_AB R25, R177, R182 ;  /* 0x000000b6b119723e */ /* 0x000fe200000000ff */
[----:B------:R-:W-:Y:S01]  /*52b0*/  FMUL R186, R7, R100 ;  /* 0x0000006407ba7220 */ /* 0x000fe20000400000 */
[----:B------:R-:W-:Y:S01]  /*52c0*/  F2FP.PACK_AB R21, R179, R184 ;  /* 0x000000b8b315723e */ /* 0x000fe200000000ff */
[----:B------:R-:W-:-:S02]  /*52d0*/  FMUL R181, R7, R105 ;  /* 0x0000006907b57220 */ /* 0x000fc40000400000 */
[----:B------:R-:W-:Y:S02]  /*52e0*/  FMUL R183, R7, R104 ;  /* 0x0000006807b77220 */ /* 0x000fe40000400000 */
[----:B------:R-:W-:Y:S01]  /*52f0*/  IMAD.IADD R4, R77, 0x1, -R16 ;  /* 0x000000014d047824 */ /* 0x000fe200078e0a10 */
[----:B------:R-:W-:Y:S01]  /*5300*/  F2FP.PACK_AB R24, R24, R181 ;  /* 0x000000b51818723e */ /* 0x000fe200000000ff */
[----:B------:R-:W-:Y:S02]  /*5310*/  IMAD.MOV.U32 R7, RZ, RZ, 0x3dc6b27f ;  /* 0x3dc6b27fff077424 */ /* 0x000fe400078e00ff */
[----:B------:R-:W-:Y:S02]  /*5320*/  FADD R16, R6, -1 ;  /* 0xbf80000006107421 */ /* 0x000fe40000000000 */
[----:B------:R-:W-:Y:S02]  /*5330*/  IMAD R63, R118, 0x2, R61 ;  /* 0x00000002763f7824 */ /* 0x000fe400078e023d */
[----:B------:R-:W-:Y:S01]  /*5340*/  FADD R17, R4, -1 ;  /* 0xbf80000004117421 */ /* 0x000fe20000000000 */
[----:B------:R-:W-:Y:S01]  /*5350*/  F2FP.PACK_AB R4, R48, R49 ;  /* 0x000000313004723e */ /* 0x000fe200000000ff */
[----:B------:R-:W-:Y:S01]  /*5360*/  FFMA.FTZ R5, R16, R7, -0.16845393180847167969 ;  /* 0xbe2c7f3010057423 */ /* 0x000fe20000010007 */
[----:B------:R-:W-:Y:S01]  /*5370*/  LEA R140, P5, R63, R126, 0x1 ;  /* 0x0000007e3f8c7211 */ /* 0x000fe200078a08ff */
[----:B------:R-:W-:-:S02]  /*5380*/  IMAD R49, R118, 0x2, R63 ;  /* 0x0000000276317824 */ /* 0x000fc400078e023f */
[----:B------:R-:W-:Y:S01]  /*5390*/  FFMA.FTZ R5, R16, R5, 0.1716887056827545166 ;  /* 0x3e2fcf2a10057423 */ /* 0x000fe20000010005 */
[----:B------:R-:W-:Y:S01]  /*53a0*/  LEA.HI.X.SX32 R141, R63, R20, 0x1, P5 ;  /* 0x000000143f8d7211 */ /* 0x000fe200028f0eff */
[----:B------:R-:W-:Y:S02]  /*53b0*/  FFMA.FTZ R6, R17, R7, -0.16845393180847167969 ;  /* 0xbe2c7f3011067423 */ /* 0x000fe40000010007 */
[----:B0-----:R-:W-:Y:S02]  /*53c0*/  IMAD R15, R118, 0x2, R49 ;  /* 0x00000002760f7824 */ /* 0x001fe400078e0231 */
[----:B------:R-:W-:Y:S01]  /*53d0*/  FFMA.FTZ R7, R16, R5, -0.17900948226451873779 ;  /* 0xbe374e4310077423 */ /* 0x000fe20000010005 */
[----:B------:R-:W-:Y:S01]  /*53e0*/  F2FP.PACK_AB R5, R43, R44 ;  /* 0x0000002c2b05723e */ /* 0x000fe200000000ff */
[----:B------:R-:W-:Y:S01]  /*53f0*/  FFMA.FTZ R6, R17, R6, 0.1716887056827545166 ;  /* 0x3e2fcf2a11067423 */ /* 0x000fe20000010006 */
[----:B------:R-:W-:Y:S01]  /*5400*/  LEA R43, R118, R15, 0x1 ;  /* 0x0000000f762b7211 */ /* 0x000fe200078e08ff */
[----:B------:R-:W-:Y:S01]  /*5410*/  FFMA.FTZ R7, R16, R7, 0.20512372255325317383 ;  /* 0x3e520bf410077423 */ /* 0x000fe20000010007 */
[----:B------:R-:W-:Y:S01]  /*5420*/  LEA R144, P4, R15, R126, 0x1 ;  /* 0x0000007e0f907211 */ /* 0x000fe200078808ff */
[----:B------:R-:W-:-:S02]  /*5430*/  FFMA.FTZ R6, R17, R6, -0.17900948226451873779 ;  /* 0xbe374e4311067423 */ /* 0x000fc40000010006 */
[----:B------:R-:W-:Y:S01]  /*5440*/  IMAD R45, R118, 0x2, R43 ;  /* 0x00000002762d7824 */ /* 0x000fe200078e022b */
[----:B------:R-:W-:Y:S01]  /*5450*/  LEA.HI.X.SX32 R145, R15, R20, 0x1, P4 ;  /* 0x000000140f917211 */ /* 0x000fe200020f0eff */
[----:B------:R-:W-:Y:S01]  /*5460*/  FFMA.FTZ R10, R17, R6, 0.20512372255325317383 ;  /* 0x3e520bf4110a7423 */ /* 0x000fe20000010006 */
[----:B------:R-:W-:Y:S01]  /*5470*/  F2FP.PACK_AB R6, R39, R40 ;  /* 0x000000282706723e */ /* 0x000fe200000000ff */
[----:B------:R-:W-:Y:S01]  /*5480*/  FFMA.FTZ R7, R16, R7, -0.24046532809734344482 ;  /* 0xbe763c8b10077423 */ /* 0x000fe20000010007 */
[----:B------:R-:W-:Y:S01]  /*5490*/  LEA R150, P4, R45, R126, 0x1 ;  /* 0x0000007e2d967211 */ /* 0x000fe200078808ff */
[----:B------:R-:W-:Y:S02]  /*54a0*/  IMAD R39, R118, 0x2, R45 ;  /* 0x0000000276277824 */ /* 0x000fe400078e022d */
[----:B------:R-:W-:Y:S01]  /*54b0*/  FFMA.FTZ R12, R17, R10, -0.24046532809734344482 ;  /* 0xbe763c8b110c7423 */ /* 0x000fe2000001000a */
[----:B------:R-:W-:Y:S01]  /*54c0*/  F2FP.PACK_AB R10, R38, R41 ;  /* 0x00000029260a723e */ /* 0x000fe200000000ff */
[----:B------:R-:W-:Y:S01]  /*54d0*/  FFMA.FTZ R7, R16, R7, 0.28857114911079406738 ;  /* 0x3e93bf9910077423 */ /* 0x000fe20000010007 */
[----:B------:R-:W-:Y:S01]  /*54e0*/  LEA R152, P5, R39, R126, 0x1 ;  /* 0x0000007e27987211 */ /* 0x000fe200078a08ff */
[----:B------:R-:W-:Y:S01]  /*54f0*/  IMAD R41, R118, 0x2, R39 ;  /* 0x0000000276297824 */ /* 0x000fe200078e0227 */
[-C--:B------:R-:W-:Y:S01]  /*5500*/  LEA.HI.X.SX32 R151, R45, R20.reuse, 0x1, P4 ;  /* 0x000000142d977211 */ /* 0x080fe200020f0eff */
[----:B------:R-:W-:Y:S01]  /*5510*/  FFMA.FTZ R11, R16, R7, -0.36067417263984680176 ;  /* 0xbeb8aa49100b7423 */ /* 0x000fe20000010007 */
[----:B------:R-:W-:Y:S01]  /*5520*/  LEA.HI.X.SX32 R153, R39, R20, 0x1, P5 ;  /* 0x0000001427997211 */ /* 0x000fe200028f0eff */
[C---:B------:R-:W-:Y:S01]  /*5530*/  FFMA.FTZ R12, R17.reuse, R12, 0.28857114911079406738 ;  /* 0x3e93bf99110c7423 */ /* 0x040fe2000001000c */
[----:B------:R-:W-:Y:S01]  /*5540*/  LEA R47, R118, R41, 0x1 ;  /* 0x00000029762f7211 */ /* 0x000fe200078e08ff */
[----:B------:R-:W-:Y:S01]  /*5550*/  FFMA.FTZ R13, R16, R11, 0.48089820146560668945 ;  /* 0x3ef6384a100d7423 */ /* 0x000fe2000001000b */
[----:B------:R-:W-:Y:S01]  /*5560*/  F2FP.PACK_AB R11, R18, R37 ;  /* 0x00000025120b723e */ /* 0x000fe200000000ff */
[----:B------:R-:W-:Y:S01]  /*5570*/  FFMA.FTZ R12, R17, R12, -0.36067417263984680176 ;  /* 0xbeb8aa49110c7423 */ /* 0x000fe2000001000c */
[----:B------:R-:W-:Y:S01]  /*5580*/  LEA R156, P4, R47, R126, 0x1 ;  /* 0x0000007e2f9c7211 */ /* 0x000fe200078808ff */
[C---:B------:R-:W-:Y:S01]  /*5590*/  IMAD R37, R118.reuse, 0x2, R47 ;  /* 0x0000000276257824 */ /* 0x040fe200078e022f */
[----:B------:R-:W-:Y:S01]  /*55a0*/  F2FP.PACK_AB R7, R19, R36 ;  /* 0x000000241307723e */ /* 0x000fe200000000ff */
[----:B------:R-:W-:Y:S01]  /*55b0*/  FFMA.FTZ R12, R17, R12, 0.48089820146560668945 ;  /* 0x3ef6384a110c7423 */ /* 0x000fe2000001000c */
[----:B------:R-:W-:Y:S01]  /*55c0*/  LEA.HI.X.SX32 R157, R47, R20, 0x1, P4 ;  /* 0x000000142f9d7211 */ /* 0x000fe200020f0eff */
[C---:B------:R-:W-:Y:S01]  /*55d0*/  IMAD R65, R118.reuse, 0x2, R37 ;  /* 0x0000000276417824 */ /* 0x040fe200078e0225 */
[----:B------:R-:W-:Y:S01]  /*55e0*/  LEA R160, P5, R37, R126, 0x1 ;  /* 0x0000007e25a07211 */ /* 0x000fe200078a08ff */
[----:B------:R-:W-:Y:S01]  /*55f0*/  FFMA.FTZ R12, R17, R12, -0.72134751081466674805 ;  /* 0xbf38aa3b110c7423 */ /* 0x000fe2000001000c */
[----:B------:R-:W-:Y:S01]  /*5600*/  STS.128 [R148+0x80], R4 ;  /* 0x0000800494007388 */ /* 0x000fe20000000c00 */
[----:B------:R-:W-:Y:S01]  /*5610*/  IMAD R67, R118, 0x2, R65 ;  /* 0x0000000276437824 */ /* 0x000fe200078e0241 */
[----:B------:R-:W-:Y:S01]  /*5620*/  LEA.HI.X.SX32 R161, R37, R20, 0x1, P5 ;  /* 0x0000001425a17211 */ /* 0x000fe200028f0eff */
[----:B------:R-:W-:Y:S01]  /*5630*/  FFMA.FTZ R13, R16, R13, -0.72134751081466674805 ;  /* 0xbf38aa3b100d7423 */ /* 0x000fe2000001000d */
[----:B------:R-:W-:Y:S01]  /*5640*/  STS.128 [R148+0x880], R8 ;  /* 0x0008800894007388 */ /* 0x000fe20000000c00 */
[C---:B------:R-:W-:Y:S01]  /*5650*/  FMUL R12, R17.reuse, R12 ;  /* 0x0000000c110c7220 */ /* 0x040fe20000400000 */
[----:B------:R-:W-:Y:S01]  /*5660*/  LEA R69, R118, R67, 0x1 ;  /* 0x0000004376457211 */ /* 0x000fe200078e08ff */
[----:B------:R-:W-:Y:S01]  /*5670*/  FMUL R13, R16, R13 ;  /* 0x0000000d100d7220 */ /* 0x000fe20000400000 */
[----:B------:R-:W-:Y:S01]  /*5680*/  BAR.SYNC.DEFER_BLOCKING 0x0 ;  /* 0x0000000000007b1d */ /* 0x000fe20000010000 */
[----:B------:R-:W-:Y:S01]  /*5690*/  FMUL R12, R17, R12 ;  /* 0x0000000c110c7220 */ /* 0x000fe20000400000 */
[-C--:B------:R-:W-:Y:S01]  /*56a0*/  LEA R168, P5, R69, R126.reuse, 0x1 ;  /* 0x0000007e45a87211 */ /* 0x080fe200078a08ff */
[----:B------:R-:W-:Y:S01]  /*56b0*/  IMAD R71, R118, 0x2, R69 ;  /* 0x0000000276477824 */ /* 0x000fe200078e0245 */
[----:B------:R-:W-:Y:S01]  /*56c0*/  LEA R166, P4, R67, R126, 0x1 ;  /* 0x0000007e43a67211 */ /* 0x000fe200078808ff */
[----:B------:R-:W-:Y:S01]  /*56d0*/  FMUL R13, R16, R13 ;  /* 0x0000000d100d7220 */ /* 0x000fe20000400000 */
[-C--:B------:R-:W-:Y:S01]  /*56e0*/  LEA.HI.X.SX32 R169, R69, R20.reuse, 0x1, P5 ;  /* 0x0000001445a97211 */ /* 0x080fe200028f0eff */
[----:B------:R-:W-:Y:S01]  /*56f0*/  FFMA.FTZ R12, R17, 1.4426950216293334961, R12 ;  /* 0x3fb8aa3b110c7823 */ /* 0x000fe2000001000c */
[----:B------:R-:W-:Y:S01]  /*5700*/  LEA R73, R118, R71, 0x1 ;  /* 0x0000004776497211 */ /* 0x000fe200078e08ff */
[----:B------:R-:W-:Y:S01]  /*5710*/  FFMA.FTZ R16, R16, 1.4426950216293334961, R13 ;  /* 0x3fb8aa3b10107823 */ /* 0x000fe2000001000d */
[----:B------:R-:W-:Y:S01]  /*5720*/  LEA.HI.X.SX32 R167, R67, R20, 0x1, P4 ;  /* 0x0000001443a77211 */ /* 0x000fe200020f0eff */
[----:B------:R-:W-:Y:S01]  /*5730*/  @P2 IMAD.MOV.U32 R13, RZ, RZ, 0x7f800000 ;  /* 0x7f800000ff0d2424 */ /* 0x000fe200078e00ff */
[----:B------:R-:W-:Y:S01]  /*5740*/  LEA R36, P4, R73, R126, 0x1 ;  /* 0x0000007e49247211 */ /* 0x000fe200078808ff */
[----:B------:R-:W-:-:S02]  /*5750*/  FADD R187, R187, R12 ;  /* 0x0000000cbbbb7221 */ /* 0x000fc40000000000 */
[----:B------:R-:W-:Y:S01]  /*5760*/  @P3 IMAD.MOV.U32 R12, RZ, RZ, 0x7f800000 ;  /* 0x7f800000ff0c3424 */ /* 0x000fe200078e00ff */
[----:B------:R-:W-:Y:S01]  /*5770*/  LEA.HI.X.SX32 R37, R73, R20, 0x1, P4 ;  /* 0x0000001449257211 */ /* 0x000fe200020f0eff */
[----:B------:R-:W-:Y:S02]  /*5780*/  IMAD R75, R118, 0x2, R73 ;  /* 0x00000002764b7824 */ /* 0x000fe400078e0249 */
[----:B------:R-:W-:Y:S02]  /*5790*/  FADD R185, R185, R16 ;  /* 0x00000010b9b97221 */ /* 0x000fe40000000000 */
[----:B------:R-:W-:Y:S01]  /*57a0*/  @P2 FFMA.FTZ R185, R52, R13, +INF ;  /* 0x7f80000034b92423 */ /* 0x000fe2000001000d */
[C---:B------:R-:W-:Y:S01]  /*57b0*/  FSETP.NEU.AND P2, PT, R77.reuse, RZ, PT ;  /* 0x000000ff4d00720b */ /* 0x040fe20003f4d000 */
[----:B------:R-:W-:Y:S01]  /*57c0*/  @P3 FFMA.FTZ R187, R77, R12, +INF ;  /* 0x7f8000004dbb3423 */ /* 0x000fe2000001000c */
[-C--:B------:R-:W-:Y:S01]  /*57d0*/  LEA R128, P3, R51, R126.reuse, 0x1 ;  /* 0x0000007e33807211 */ /* 0x080fe200078608ff */
[C---:B------:R-:W-:Y:S01]  /*57e0*/  IMAD R77, R118.reuse, 0x2, R75 ;  /* 0x00000002764d7824 */ /* 0x040fe200078e024b */
[----:B------:R-:W-:Y:S01]  /*57f0*/  LEA R38, P5, R75, R126, 0x1 ;  /* 0x0000007e4b267211 */ /* 0x000fe200078a08ff */
[----:B------:R-:W-:Y:S01]  /*5800*/  LDS.128 R4, [R0] ;  /* 0x0000000000047984 */ /* 0x000fe20000000c00 */
[----:B------:R-:W-:Y:S01]  /*5810*/  LEA.HI.X.SX32 R129, R51, R20, 0x1, P3 ;  /* 0x0000001433817211 */ /* 0x000fe200018f0eff */
[----:B------:R-:W-:Y:S01]  /*5820*/  IMAD R79, R118, 0x2, R77 ;  /* 0x00000002764f7824 */ /* 0x000fe200078e024d */
[----:B------:R-:W-:Y:S01]  /*5830*/  LEA R134, P3, R57, R126, 0x1 ;  /* 0x0000007e39867211 */ /* 0x000fe200078608ff */
[----:B------:R-:W-:Y:S01]  /*5840*/  LDS.128 R8, [R190] ;  /* 0x00000000be087984 */ /* 0x000fe20000000c00 */
[----:B------:R-:W-:-:S02]  /*5850*/  LEA.HI.X.SX32 R39, R75, R20, 0x1, P5 ;  /* 0x000000144b277211 */ /* 0x000fc400028f0eff */
[C---:B------:R-:W-:Y:S01]  /*5860*/  LEA R51, R118.reuse, R79, 0x1 ;  /* 0x0000004f76337211 */ /* 0x040fe200078e08ff */
[----:B------:R-:W0:Y:S01]  /*5870*/  LDS.128 R12, [R189] ;  /* 0x00000000bd0c7984 */ /* 0x000e220000000c00 */
[----:B------:R-:W-:Y:S02]  /*5880*/  LEA.HI.X.SX32 R135, R57, R20, 0x1, P3 ;  /* 0x0000001439877211 */ /* 0x000fe400018f0eff */
[-C--:B------:R-:W-:Y:S01]  /*5890*/  LEA R136, P3, R59, R126.reuse, 0x1 ;  /* 0x0000007e3b887211 */ /* 0x080fe200078608ff */
[C---:B------:R-:W-:Y:S01]  /*58a0*/  IMAD R53, R118.reuse, 0x2, R51 ;  /* 0x0000000276357824 */ /* 0x040fe200078e0233 */
[----:B------:R-:W-:Y:S01]  /*58b0*/  LEA R42, P4, R79, R126, 0x1 ;  /* 0x0000007e4f2a7211 */ /* 0x000fe200078808ff */
[----:B------:R-:W1:Y:S01]  /*58c0*/  LDS.128 R16, [R188] ;  /* 0x00000000bc107984 */ /* 0x000e620000000c00 */
[----:B------:R-:W-:Y:S01]  /*58d0*/  LEA.HI.X.SX32 R137, R59, R20, 0x1, P3 ;  /* 0x000000143b897211 */ /* 0x000fe200018f0eff */
[C---:B------:R-:W-:Y:S02]  /*58e0*/  IMAD R55, R118.reuse, 0x2, R53 ;  /* 0x0000000276377824 */ /* 0x040fe400078e0235 */
[----:B------:R-:W-:Y:S01]  /*58f0*/  BAR.SYNC.DEFER_BLOCKING 0x0 ;  /* 0x0000000000007b1d */ /* 0x000fe20000010000 */
[-C--:B------:R-:W-:Y:S01]  /*5900*/  LEA R142, P3, R49, R126.reuse, 0x1 ;  /* 0x0000007e318e7211 */ /* 0x080fe200078608ff */
[----:B------:R-:W-:Y:S01]  /*5910*/  IMAD R57, R118, 0x2, R55 ;  /* 0x0000000276397824 */ /* 0x000fe200078e0237 */
[----:B------:R-:W-:-:S02]  /*5920*/  LEA R44, P5, R51, R126, 0x1 ;  /* 0x0000007e332c7211 */ /* 0x000fc400078a08ff */
[----:B------:R-:W-:Y:S02]  /*5930*/  LEA.HI.X.SX32 R143, R49, R20, 0x1, P3 ;  /* 0x00000014318f7211 */ /* 0x000fe400018f0eff */
[C---:B------:R-:W-:Y:S02]  /*5940*/  LEA R59, R118.reuse, R57, 0x1 ;  /* 0x00000039763b7211 */ /* 0x040fe400078e08ff */
[----:B------:R-:W-:Y:S02]  /*5950*/  LEA R146, P3, R43, R126, 0x1 ;  /* 0x0000007e2b927211 */ /* 0x000fe400078608ff */
[-C--:B------:R-:W-:Y:S01]  /*5960*/  LEA.HI.X.SX32 R45, R51, R20.reuse, 0x1, P5 ;  /* 0x00000014332d7211 */ /* 0x080fe200028f0eff */
[C---:B------:R-:W-:Y:S01]  /*5970*/  IMAD R61, R118.reuse, 0x2, R59 ;  /* 0x00000002763d7824 */ /* 0x040fe200078e023b */
[----:B------:R-:W-:Y:S02]  /*5980*/  LEA.HI.X.SX32 R147, R43, R20, 0x1, P3 ;  /* 0x000000142b937211 */ /* 0x000fe400018f0eff */
[----:B------:R-:W-:Y:S01]  /*5990*/  LEA R154, P3, R41, R126, 0x1 ;  /* 0x0000007e299a7211 */ /* 0x000fe200078608ff */
[----:B------:R-:W-:Y:S01]  /*59a0*/  IMAD R63, R118, 0x2, R61 ;  /* 0x00000002763f7824 */ /* 0x000fe200078e023d */
[----:B------:R-:W-:-:S02]  /*59b0*/  LEA.HI.X.SX32 R43, R79, R20, 0x1, P4 ;  /* 0x000000144f2b7211 */ /* 0x000fc400020f0eff */
[----:B------:R-:W-:Y:S01]  /*59c0*/  LEA.HI.X.SX32 R155, R41, R20, 0x1, P3 ;  /* 0x00000014299b7211 */ /* 0x000fe200018f0eff */
[C---:B------:R-:W-:Y:S01]  /*59d0*/  IMAD R81, R118.reuse, 0x2, R63 ;  /* 0x0000000276517824 */ /* 0x040fe200078e023f */
[-C--:B------:R-:W-:Y:S02]  /*59e0*/  LEA R162, P3, R65, R126.reuse, 0x1 ;  /* 0x0000007e41a27211 */ /* 0x080fe400078608ff */
[----:B------:R-:W-:Y:S01]  /*59f0*/  LEA R50, P5, R57, R126, 0x1 ;  /* 0x0000007e39327211 */ /* 0x000fe200078a08ff */
[----:B------:R-:W-:Y:S01]  /*5a00*/  STS.128 [R148+0x800], R24 ;  /* 0x0008001894007388 */ /* 0x000fe20000000c00 */
[C---:B------:R-:W-:Y:S02]  /*5a10*/  LEA R83, R118.reuse, R81, 0x1 ;  /* 0x0000005176537211 */ /* 0x040fe400078e08ff */
[----:B------:R-:W-:Y:S01]  /*5a20*/  LEA.HI.X.SX32 R163, R65, R20, 0x1, P3 ;  /* 0x0000001441a37211 */ /* 0x000fe200018f0eff */
[----:B------:R-:W-:Y:S01]  /*5a30*/  STS.128 [R148+0x80], R28 ;  /* 0x0000801c94007388 */ /* 0x000fe20000000c00 */
[-C--:B------:R-:W-:Y:S01]  /*5a40*/  LEA R124, P3, R71, R126.reuse, 0x1 ;  /* 0x0000007e477c7211 */ /* 0x080fe200078608ff */
[C---:B------:R-:W-:Y:S01]  /*5a50*/  IMAD R85, R118.reuse, 0x2, R83 ;  /* 0x0000000276557824 */ /* 0x040fe200078e0253 */
[----:B------:R-:W-:Y:S01]  /*5a60*/  LEA R48, P4, R55, R126, 0x1 ;  /* 0x0000007e37307211 */ /* 0x000fe200078808ff */
[----:B------:R-:W-:Y:S01]  /*5a70*/  STS.128 [R148+0x880], R32 ;  /* 0x0008802094007388 */ /* 0x000fe20000000c00 */
[----:B------:R-:W-:Y:S01]  /*5a80*/  LEA.HI.X.SX32 R125, R71, R20, 0x1, P3 ;  /* 0x00000014477d7211 */ /* 0x000fe200018f0eff */
[----:B------:R-:W-:Y:S01]  /*5a90*/  IMAD R87, R118, 0x2, R85 ;  /* 0x0000000276577824 */ /* 0x000fe200078e0255 */
[----:B------:R-:W-:-:S02]  /*5aa0*/  LEA R40, P3, R77, R126, 0x1 ;  /* 0x0000007e4d287211 */ /* 0x000fc400078608ff */
[-C--:B------:R-:W-:Y:S01]  /*5ab0*/  LEA.HI.X.SX32 R51, R57, R20.reuse, 0x1, P5 ;  /* 0x0000001439337211 */ /* 0x080fe200028f0eff */
[C---:B------:R-:W-:Y:S01]  /*5ac0*/  IMAD R89, R118.reuse, 0x2, R87 ;  /* 0x0000000276597824 */ /* 0x040fe200078e0257 */
[----:B------:R-:W-:Y:S02]  /*5ad0*/  LEA.HI.X.SX32 R41, R77, R20, 0x1, P3 ;  /* 0x000000144d297211 */ /* 0x000fe400018f0eff */
[-C--:B------:R-:W-:Y:S02]  /*5ae0*/  LEA R56, P5, R63, R126.reuse, 0x1 ;  /* 0x0000007e3f387211 */ /* 0x080fe400078a08ff */
[C---:B------:R-:W-:Y:S02]  /*5af0*/  LEA R69, R118.reuse, R89, 0x1 ;  /* 0x0000005976457211 */ /* 0x040fe400078e08ff */
[----:B------:R-:W-:Y:S02]  /*5b00*/  LEA R46, P3, R53, R126, 0x1 ;  /* 0x0000007e352e7211 */ /* 0x000fe400078608ff */
[----:B------:R-:W-:Y:S01]  /*5b10*/  LEA.HI.X.SX32 R49, R55, R20, 0x1, P4 ;  /* 0x0000001437317211 */ /* 0x000fe200020f0eff */
[----:B------:R-:W-:Y:S01]  /*5b20*/  IMAD R91, R118, 0x2, R69 ;  /* 0x00000002765b7824 */ /* 0x000fe200078e0245 */
[----:B------:R-:W-:-:S02]  /*5b30*/  LEA R54, P4, R61, R126, 0x1 ;  /* 0x0000007e3d367211 */ /* 0x000fc400078808ff */
[----:B------:R-:W-:Y:S01]  /*5b40*/  LEA.HI.X.SX32 R57, R63, R20, 0x1, P5 ;  /* 0x000000143f397211 */ /* 0x000fe200028f0eff */
[C---:B------:R-:W-:Y:S01]  /*5b50*/  IMAD R73, R118.reuse, 0x2, R91 ;  /* 0x0000000276497824 */ /* 0x040fe200078e025b */
[----:B------:R-:W-:Y:S02]  /*5b60*/  LEA R62, P5, R85, R126, 0x1 ;  /* 0x0000007e553e7211 */ /* 0x000fe400078a08ff */
[----:B------:R-:W-:Y:S01]  /*5b70*/  LEA.HI.X.SX32 R47, R53, R20, 0x1, P3 ;  /* 0x00000014352f7211 */ /* 0x000fe200018f0eff */
[C---:B------:R-:W-:Y:S01]  /*5b80*/  IMAD R75, R118.reuse, 0x2, R73 ;  /* 0x00000002764b7824 */ /* 0x040fe200078e0249 */
[----:B------:R-:W-:Y:S02]  /*5b90*/  LEA R52, P3, R59, R126, 0x1 ;  /* 0x0000007e3b347211 */ /* 0x000fe400078608ff */
[----:B------:R-:W-:Y:S02]  /*5ba0*/  LEA.HI.X.SX32 R55, R61, R20, 0x1, P4 ;  /* 0x000000143d377211 */ /* 0x000fe400020f0eff */
[----:B------:R-:W-:-:S02]  /*5bb0*/  LEA R77, R118, R75, 0x1 ;  /* 0x0000004b764d7211 */ /* 0x000fc400078e08ff */
[----:B------:R-:W-:Y:S02]  /*5bc0*/  LEA R60, P4, R83, R126, 0x1 ;  /* 0x0000007e533c7211 */ /* 0x000fe400078808ff */
[----:B------:R-:W-:Y:S01]  /*5bd0*/  LEA.HI.X.SX32 R63, R85, R20, 0x1, P5 ;  /* 0x00000014553f7211 */ /* 0x000fe200028f0eff */
[C---:B------:R-:W-:Y:S01]  /*5be0*/  IMAD R79, R118.reuse, 0x2, R77 ;  /* 0x00000002764f7824 */ /* 0x040fe200078e024d */
[----:B------:R-:W-:Y:S02]  /*5bf0*/  LEA R68, P5, R69, R126, 0x1 ;  /* 0x0000007e45447211 */ /* 0x000fe400078a08ff */
[----:B------:R-:W-:Y:S01]  /*5c00*/  LEA.HI.X.SX32 R53, R59, R20, 0x1, P3 ;  /* 0x000000143b357211 */ /* 0x000fe200018f0eff */
[C---:B------:R-:W-:Y:S01]  /*5c10*/  IMAD R93, R118.reuse, 0x2, R79 ;  /* 0x00000002765d7824 */ /* 0x040fe200078e024f */
[----:B------:R-:W-:Y:S02]  /*5c20*/  LEA R58, P3, R81, R126, 0x1 ;  /* 0x0000007e513a7211 */ /* 0x000fe400078608ff */
[----:B------:R-:W-:Y:S01]  /*5c30*/  LEA.HI.X.SX32 R61, R83, R20, 0x1, P4 ;  /* 0x00000014533d7211 */ /* 0x000fe200020f0eff */
[----:B------:R-:W-:Y:S01]  /*5c40*/  IMAD R95, R118, 0x2, R93 ;  /* 0x00000002765f7824 */ /* 0x000fe200078e025d */
[----:B------:R-:W-:-:S02]  /*5c50*/  LEA R66, P4, R89, R126, 0x1 ;  /* 0x0000007e59427211 */ /* 0x000fc400078808ff */
[----:B------:R-:W-:Y:S02]  /*5c60*/  LEA.HI.X.SX32 R69, R69, R20, 0x1, P5 ;  /* 0x0000001445457211 */ /* 0x000fe400028f0eff */
[C---:B------:R-:W-:Y:S02]  /*5c70*/  LEA R97, R118.reuse, R95, 0x1 ;  /* 0x0000005f76617211 */ /* 0x040fe400078e08ff */
[----:B------:R-:W-:Y:S02]  /*5c80*/  LEA R74, P5, R75, R126, 0x1 ;  /* 0x0000007e4b4a7211 */ /* 0x000fe400078a08ff */
[----:B------:R-:W-:Y:S01]  /*5c90*/  LEA.HI.X.SX32 R59, R81, R20, 0x1, P3 ;  /* 0x00000014513b7211 */ /* 0x000fe200018f0eff */
[C---:B------:R-:W-:Y:S01]  /*5ca0*/  IMAD R99, R118.reuse, 0x2, R97 ;  /* 0x0000000276637824 */ /* 0x040fe200078e0261 */
[----:B------:R-:W-:Y:S02]  /*5cb0*/  LEA R64, P3, R87, R126, 0x1 ;  /* 0x0000007e57407211 */ /* 0x000fe400078608ff */
[----:B------:R-:W-:Y:S01]  /*5cc0*/  LEA.HI.X.SX32 R67, R89, R20, 0x1, P4 ;  /* 0x0000001459437211 */ /* 0x000fe200020f0eff */
[----:B------:R-:W-:Y:S01]  /*5cd0*/  IMAD R101, R118, 0x2, R99 ;  /* 0x0000000276657824 */ /* 0x000fe200078e0263 */
[----:B------:R-:W-:-:S02]  /*5ce0*/  LEA R72, P4, R73, R126, 0x1 ;  /* 0x0000007e49487211 */ /* 0x000fc400078808ff */
[----:B------:R-:W-:Y:S01]  /*5cf0*/  LEA.HI.X.SX32 R75, R75, R20, 0x1, P5 ;  /* 0x000000144b4b7211 */ /* 0x000fe200028f0eff */
[C---:B------:R-:W-:Y:S01]  /*5d00*/  IMAD R103, R118.reuse, 0x2, R101 ;  /* 0x0000000276677824 */ /* 0x040fe200078e0265 */
[----:B------:R-:W-:Y:S02]  /*5d10*/  LEA R80, P5, R93, R126, 0x1 ;  /* 0x0000007e5d507211 */ /* 0x000fe400078a08ff */
[----:B------:R-:W-:Y:S02]  /*5d20*/  LEA.HI.X.SX32 R65, R87, R20, 0x1, P3 ;  /* 0x0000001457417211 */ /* 0x000fe400018f0eff */
        /* <DEDUP_REMOVED lines=33> */
[----:B------:R-:W-:Y:S01]  /*5f40*/  IMAD R191, R118, 0x2, R127 ;  /* 0x0000000276bf7824 */ /* 0x000fe200078e027f */
[----:B------:R-:W-:Y:S02]  /*5f50*/  LEA R104, P5, R117, R126, 0x1 ;  /* 0x0000007e75687211 */ /* 0x000fe400078a08ff */
[----:B------:R-:W-:Y:S02]  /*5f60*/  LEA.HI.X.SX32 R89, R101, R20, 0x1, P3 ;  /* 0x0000001465597211 */ /* 0x000fe400018f0eff */
[----:B------:R-:W-:Y:S02]  /*5f70*/  LEA R94, P3, R107, R126, 0x1 ;  /* 0x0000007e6b5e7211 */ /* 0x000fe400078608ff */
[----:B------:R-:W-:Y:S02]  /*5f80*/  LEA.HI.X.SX32 R97, R109, R20, 0x1, P4 ;  /* 0x000000146d617211 */ /* 0x000fe400020f0eff */
[----:B------:R-:W-:-:S02]  /*5f90*/  LEA R102, P4, R115, R126, 0x1 ;  /* 0x0000007e73667211 */ /* 0x000fc400078808ff */
[-C--:B------:R-:W-:Y:S02]  /*5fa0*/  LEA.HI.X.SX32 R105, R117, R20.reuse, 0x1, P5 ;  /* 0x0000001475697211 */ /* 0x080fe400028f0eff */
[C---:B------:R-:W-:Y:S02]  /*5fb0*/  LEA R117, R118.reuse, R191, 0x1 ;  /* 0x000000bf76757211 */ /* 0x040fe400078e08ff */
[----:B------:R-:W-:Y:S02]  /*5fc0*/  LEA.HI.X.SX32 R95, R107, R20, 0x1, P3 ;  /* 0x000000146b5f7211 */ /* 0x000fe400018f0eff */
[----:B------:R-:W-:Y:S01]  /*5fd0*/  LEA R100, P3, R113, R126, 0x1 ;  /* 0x0000007e71647211 */ /* 0x000fe200078608ff */
[----:B------:R-:W-:Y:S01]  /*5fe0*/  IMAD R193, R118, 0x2, R117 ;  /* 0x0000000276c17824 */ /* 0x000fe200078e0275 */
[----:B------:R-:W-:Y:S02]  /*5ff0*/  LEA.HI.X.SX32 R103, R115, R20, 0x1, P4 ;  /* 0x0000001473677211 */ /* 0x000fe400020f0eff */
[----:B------:R-:W-:-:S02]  /*6000*/  LEA R108, P4, R121, R126, 0x1 ;  /* 0x0000007e796c7211 */ /* 0x000fc400078808ff */
[----:B------:R-:W-:Y:S02]  /*6010*/  LEA.HI.X.SX32 R101, R113, R20, 0x1, P3 ;  /* 0x0000001471657211 */ /* 0x000fe400018f0eff */
[-C--:B------:R-:W-:Y:S02]  /*6020*/  LEA R106, P3, R119, R126.reuse, 0x1 ;  /* 0x0000007e776a7211 */ /* 0x080fe400078608ff */
[----:B------:R-:W-:Y:S02]  /*6030*/  LEA R110, P5, R123, R126, 0x1 ;  /* 0x0000007e7b6e7211 */ /* 0x000fe400078a08ff */
[-C--:B------:R-:W-:Y:S01]  /*6040*/  LEA.HI.X.SX32 R109, R121, R20.reuse, 0x1, P4 ;  /* 0x00000014796d7211 */ /* 0x080fe200020f0eff */
[C---:B------:R-:W-:Y:S01]  /*6050*/  IMAD R121, R118.reuse, 0x2, R193 ;  /* 0x0000000276797824 */ /* 0x040fe200078e02c1 */
[-C--:B------:R-:W-:Y:S02]  /*6060*/  LEA.HI.X.SX32 R107, R119, R20.reuse, 0x1, P3 ;  /* 0x00000014776b7211 */ /* 0x080fe400018f0eff */
[----:B------:R-:W-:Y:S01]  /*6070*/  LEA.HI.X.SX32 R111, R123, R20, 0x1, P5 ;  /* 0x000000147b6f7211 */ /* 0x000fe200028f0eff */
[----:B------:R-:W-:Y:S01]  /*6080*/  IMAD R123, R118, 0x2, R121 ;  /* 0x00000002767b7824 */ /* 0x000fe200078e0279 */
[----:B------:R-:W-:-:S02]  /*6090*/  LEA R112, P3, R127, R126, 0x1 ;  /* 0x0000007e7f707211 */ /* 0x000fc400078608ff */
[-C--:B------:R-:W-:Y:S02]  /*60a0*/  LEA R114, P4, R191, R126.reuse, 0x1 ;  /* 0x0000007ebf727211 */ /* 0x080fe400078808ff */
[----:B------:R-:W-:Y:S02]  /*60b0*/  LEA R116, P5, R117, R126, 0x1 ;  /* 0x0000007e75747211 */ /* 0x000fe400078a08ff */
[-C--:B------:R-:W-:Y:S02]  /*60c0*/  LEA.HI.X.SX32 R113, R127, R20.reuse, 0x1, P3 ;  /* 0x000000147f717211 */ /* 0x080fe400018f0eff */
[----:B------:R-:W-:Y:S02]  /*60d0*/  LEA R127, R118, R123, 0x1 ;  /* 0x0000007b767f7211 */ /* 0x000fe400078e08ff */
[-C--:B------:R-:W-:Y:S02]  /*60e0*/  LEA.HI.X.SX32 R115, R191, R20.reuse, 0x1, P4 ;  /* 0x00000014bf737211 */ /* 0x080fe400020f0eff */
[----:B------:R-:W-:-:S02]  /*60f0*/  LEA.HI.X.SX32 R117, R117, R20, 0x1, P5 ;  /* 0x0000001475757211 */ /* 0x000fc400028f0eff */
[-C--:B------:R-:W-:Y:S02]  /*6100*/  LEA R118, P3, R193, R126.reuse, 0x1 ;  /* 0x0000007ec1767211 */ /* 0x080fe400078608ff */
[-C--:B------:R-:W-:Y:S02]  /*6110*/  LEA R120, P4, R121, R126.reuse, 0x1 ;  /* 0x0000007e79787211 */ /* 0x080fe400078808ff */
[-C--:B------:R-:W-:Y:S02]  /*6120*/  LEA R122, P5, R123, R126.reuse, 0x1 ;  /* 0x0000007e7b7a7211 */ /* 0x080fe400078a08ff */
[----:B------:R-:W-:Y:S02]  /*6130*/  LEA R126, P6, R127, R126, 0x1 ;  /* 0x0000007e7f7e7211 */ /* 0x000fe400078c08ff */
[-C--:B------:R-:W-:Y:S02]  /*6140*/  LEA.HI.X.SX32 R119, R193, R20.reuse, 0x1, P3 ;  /* 0x00000014c1777211 */ /* 0x080fe400018f0eff */
[----:B------:R-:W-:-:S02]  /*6150*/  LEA.HI.X.SX32 R121, R121, R20, 0x1, P4 ;  /* 0x0000001479797211 */ /* 0x000fc400020f0eff */
[-C--:B------:R-:W-:Y:S02]  /*6160*/  LEA.HI.X.SX32 R123, R123, R20.reuse, 0x1, P5 ;  /* 0x000000147b7b7211 */ /* 0x080fe400028f0eff */
[----:B------:R-:W-:Y:S02]  /*6170*/  LEA.HI.X.SX32 R127, R127, R20, 0x1, P6 ;  /* 0x000000147f7f7211 */ /* 0x000fe400030f0eff */
[----:B------:R-:W-:Y:S02]  /*6180*/  F2FP.PACK_AB R20, R186, R183 ;  /* 0x000000b7ba14723e */ /* 0x000fe400000000ff */
[----:B------:R-:W-:-:S03]  /*6190*/  FSEL R185, R185, -INF , P1 ;  /* 0xff800000b9b97808 */ /* 0x000fc60000800000 */
[----:B------:R0:W-:Y:S02]  /*61a0*/  STS.128 [R148], R20 ;  /* 0x0000001494007388 */ /* 0x0001e40000000c00 */
[----:B------:R-:W-:Y:S02]  /*61b0*/  FFMA R164, R185, 0.69314718246459960938, R164 ;  /* 0x3f317218b9a47823 */ /* 0x000fe400000000a4 */
[----:B------:R-:W-:Y:S01]  /*61c0*/  BAR.SYNC.DEFER_BLOCKING 0x0 ;  /* 0x0000000000007b1d */ /* 0x000fe20000010000 */
[----:B0-----:R-:W-:Y:S02]  /*61d0*/  PRMT R20, R12, 0x7632, R20 ;  /* 0x000076320c147816 */ /* 0x001fe40000000014 */
[----:B-1----:R-:W-:-:S03]  /*61e0*/  PRMT R21, R16, 0x7632, R21 ;  /* 0x0000763210157816 */ /* 0x002fc60000000015 */
[----:B------:R0:W-:Y:S04]  /*61f0*/  STG.E.U16 [R128.64], R4 ;  /* 0x0000000480007986 */ /* 0x0001e8000c101506 */
[----:B------:R1:W-:Y:S04]  /*6200*/  STG.E.U16 [R130.64], R8 ;  /* 0x0000000882007986 */ /* 0x0003e8000c101506 */
[----:B------:R2:W-:Y:S01]  /*6210*/  STG.E.U16 [R132.64], R12 ;  /* 0x0000000c84007986 */ /* 0x0005e2000c101506 */
[----:B0-----:R-:W-:-:S03]  /*6220*/  PRMT R129, R4, 0x7632, R129 ;  /* 0x0000763204817816 */ /* 0x001fc60000000081 */
[----:B------:R0:W-:Y:S01]  /*6230*/  STG.E.U16 [R134.64], R16 ;  /* 0x0000001086007986 */ /* 0x0001e2000c101506 */
[----:B------:R-:W-:Y:S02]  /*6240*/  PRMT R4, R5, 0x7632, R4 ;  /* 0x0000763205047816 */ /* 0x000fe40000000004 */
[----:B-1----:R-:W-:Y:S01]  /*6250*/  PRMT R131, R8, 0x7632, R131 ;  /* 0x0000763208837816 */ /* 0x002fe20000000083 */
[----:B------:R-:W-:Y:S01]  /*6260*/  STG.E.U16 [R136.64], R129 ;  /* 0x0000008188007986 */ /* 0x000fe2000c101506 */
[----:B------:R-:W-:Y:S02]  /*6270*/  PRMT R8, R9, 0x7632, R8 ;  /* 0x0000763209087816 */ /* 0x000fe40000000008 */
[----:B--2---:R-:W-:Y:S01]  /*6280*/  PRMT R12, R13, 0x7632, R12 ;  /* 0x000076320d0c7816 */ /* 0x004fe2000000000c */
[----:B------:R-:W-:Y:S04]  /*6290*/  STG.E.U16 [R138.64], R131 ;  /* 0x000000838a007986 */ /* 0x000fe8000c101506 */
[----:B------:R-:W-:Y:S01]  /*62a0*/  STG.E.U16 [R140.64], R20 ;  /* 0x000000148c007986 */ /* 0x000fe2000c101506 */
[----:B0-----:R-:W-:-:S03]  /*62b0*/  PRMT R16, R17, 0x7632, R16 ;  /* 0x0000763211107816 */ /* 0x001fc60000000010 */
[----:B------:R-:W-:Y:S04]  /*62c0*/  STG.E.U16 [R142.64], R21 ;  /* 0x000000158e007986 */ /* 0x000fe8000c101506 */
[----:B------:R0:W-:Y:S04]  /*62d0*/  LDS.128 R20, [R0] ;  /* 0x0000000000147984 */ /* 0x0001e80000000c00 */
[----:B------:R-:W1:Y:S04]  /*62e0*/  LDS.128 R24, [R190] ;  /* 0x00000000be187984 */ /* 0x000e680000000c00 */
[----:B------:R-:W2:Y:S01]  /*62f0*/  LDS.128 R28, [R189] ;  /* 0x00000000bd1c7984 */ /* 0x000ea20000000c00 */
[----:B0-----:R-:W-:-:S03]  /*6300*/  PRMT R0, R7, 0x7632, R0 ;  /* 0x0000763207007816 */ /* 0x001fc60000000000 */
[----:B------:R-:W0:Y:S04]  /*6310*/  LDS.128 R32, [R188] ;  /* 0x00000000bc207984 */ /* 0x000e280000000c00 */
[----:B------:R3:W-:Y:S04]  /*6320*/  STG.E.U16 [R144.64], R5 ;  /* 0x0000000590007986 */ /* 0x0007e8000c101506 */
[----:B------:R4:W-:Y:S04]  /*6330*/  STG.E.U16 [R146.64], R9 ;  /* 0x0000000992007986 */ /* 0x0009e8000c101506 */
[----:B------:R-:W-:Y:S04]  /*6340*/  STG.E.U16 [R150.64], R13 ;  /* 0x0000000d96007986 */ /* 0x000fe8000c101506 */
[----:B------:R-:W-:Y:S01]  /*6350*/  STG.E.U16 [R152.64], R17 ;  /* 0x0000001198007986 */ /* 0x000fe2000c101506 */
[----:B---3--:R-:W-:-:S03]  /*6360*/  PRMT R5, R10, 0x7632, R5 ;  /* 0x000076320a057816 */ /* 0x008fc60000000005 */
[----:B------:R3:W-:Y:S01]  /*6370*/  STG.E.U16 [R154.64], R4 ;  /* 0x000000049a007986 */ /* 0x0007e2000c101506 */
[----:B----4-:R-:W-:-:S03]  /*6380*/  PRMT R9, R11, 0x7632, R9 ;  /* 0x000076320b097816 */ /* 0x010fc60000000009 */
[----:B------:R4:W-:Y:S04]  /*6390*/  STG.E.U16 [R156.64], R8 ;  /* 0x000000089c007986 */ /* 0x0009e8000c101506 */
[----:B------:R-:W-:Y:S04]  /*63a0*/  STG.E.U16 [R160.64], R12 ;  /* 0x0000000ca0007986 */ /* 0x000fe8000c101506 */
[----:B------:R-:W-:Y:S01]  /*63b0*/  STG.E.U16 [R162.64], R16 ;  /* 0x00000010a2007986 */ /* 0x000fe2000c101506 */
[----:B---3--:R-:W-:-:S03]  /*63c0*/  PRMT R4, R6, 0x7632, R4 ;  /* 0x0000763206047816 */ /* 0x008fc60000000004 */
[----:B------:R3:W-:Y:S01]  /*63d0*/  STG.E.U16 [R166.64], R6 ;  /* 0x00000006a6007986 */ /* 0x0007e2000c101506 */
[----:B----4-:R-:W-:-:S03]  /*63e0*/  PRMT R8, R18, 0x7632, R8 ;  /* 0x0000763212087816 */ /* 0x010fc60000000008 */
[----:B------:R4:W-:Y:S04]  /*63f0*/  STG.E.U16 [R168.64], R10 ;  /* 0x0000000aa8007986 */ /* 0x0009e8000c101506 */
[----:B------:R-:W-:Y:S01]  /*6400*/  STG.E.U16 [R124.64], R14 ;  /* 0x0000000e7c007986 */ /* 0x000fe2000c101506 */
[----:B---3--:R-:W-:-:S03]  /*6410*/  PRMT R6, R14, 0x7632, R6 ;  /* 0x000076320e067816 */ /* 0x008fc60000000006 */
[----:B------:R1:W-:Y:S01]  /*6420*/  STG.E.U16 [R36.64], R18 ;  /* 0x0000001224007986 */ /* 0x0003e2000c101506 */
[----:B----4-:R-:W-:-:S03]  /*6430*/  PRMT R10, R15, 0x7632, R10 ;  /* 0x000076320f0a7816 */ /* 0x010fc6000000000a */
[----:B------:R3:W-:Y:S04]  /*6440*/  STG.E.U16 [R38.64], R4 ;  /* 0x0000000426007986 */ /* 0x0007e8000c101506 */
[----:B------:R4:W-:Y:S04]  /*6450*/  STG.E.U16 [R40.64], R5 ;  /* 0x0000000528007986 */ /* 0x0009e8000c101506 */
[----:B------:R5:W-:Y:S01]  /*6460*/  STG.E.U16 [R42.64], R6 ;  /* 0x000000062a007986 */ /* 0x000be2000c101506 */
[----:B-1----:R-:W-:Y:S02]  /*6470*/  PRMT R36, R24, 0x7632, R36 ;  /* 0x0000763218247816 */ /* 0x002fe40000000024 */
[----:B--2---:R-:W-:Y:S01]  /*6480*/  PRMT R37, R28, 0x7632, R37 ;  /* 0x000076321c257816 */ /* 0x004fe20000000025 */
[----:B------:R1:W-:Y:S01]  /*6490*/  STG.E.U16 [R44.64], R8 ;  /* 0x000000082c007986 */ /* 0x0003e2000c101506 */
[----:B---3--:R-:W-:-:S02]  /*64a0*/  PRMT R4, R19, 0x7632, R4 ;  /* 0x0000763213047816 */ /* 0x008fc40000000004 */
[----:B0-----:R-:W-:Y:S01]  /*64b0*/  PRMT R38, R32, 0x7632, R38 ;  /* 0x0000763220267816 */ /* 0x001fe20000000026 */
[----:B------:R0:W-:Y:S01]  /*64c0*/  STG.E.U16 [R46.64], R7 ;  /* 0x000000072e007986 */ /* 0x0001e2000c101506 */
[----:B----4-:R-:W-:-:S03]  /*64d0*/  PRMT R5, R20, 0x7632, R5 ;  /* 0x0000763214057816 */ /* 0x010fc60000000005 */
[----:B------:R-:W-:Y:S01]  /*64e0*/  STG.E.U16 [R48.64], R11 ;  /* 0x0000000b30007986 */ /* 0x000fe2000c101506 */
[----:B-----5:R-:W-:-:S03]  /*64f0*/  PRMT R43, R21, 0x7632, R43 ;  /* 0x00007632152b7816 */ /* 0x020fc6000000002b */
[----:B------:R2:W-:Y:S01]  /*6500*/  STG.E.U16 [R50.64], R15 ;  /* 0x0000000f32007986 */ /* 0x0005e2000c101506 */
[----:B-1----:R-:W-:Y:S02]  /*6510*/  PRMT R44, R25, 0x7632, R44 ;  /* 0x00007632192c7816 */ /* 0x002fe4000000002c */
[----:B------:R-:W-:Y:S01]  /*6520*/  PRMT R45, R29, 0x7632, R45 ;  /* 0x000076321d2d7816 */ /* 0x000fe2000000002d */
[----:B------:R1:W-:Y:S01]  /*6530*/  STG.E.U16 [R52.64], R19 ;  /* 0x0000001334007986 */ /* 0x0003e2000c101506 */
[----:B0-----:R-:W-:-:S03]  /*6540*/  PRMT R46, R33, 0x7632, R46 ;  /* 0x00007632212e7816 */ /* 0x001fc6000000002e */
[----:B------:R0:W-:Y:S04]  /*6550*/  STG.E.U16 [R54.64], R0 ;  /* 0x0000000036007986 */ /* 0x0001e8000c101506 */
[----:B------:R-:W-:Y:S01]  /*6560*/  STG.E.U16 [R56.64], R9 ;  /* 0x0000000938007986 */ /* 0x000fe2000c101506 */
[----:B--2---:R-:W-:-:S03]  /*6570*/  PRMT R51, R22, 0x7632, R51 ;  /* 0x0000763216337816 */ /* 0x004fc60000000033 */
[----:B------:R2:W-:Y:S01]  /*6580*/  STG.E.U16 [R58.64], R10 ;  /* 0x0000000a3a007986 */ /* 0x0005e2000c101506 */
[----:B-1----:R-:W-:Y:S02]  /*6590*/  PRMT R52, R26, 0x7632, R52 ;  /* 0x000076321a347816 */ /* 0x002fe40000000034 */
[----:B------:R-:W-:Y:S01]  /*65a0*/  PRMT R53, R30, 0x7632, R53 ;  /* 0x000076321e357816 */ /* 0x000fe20000000035 */
[----:B------:R1:W-:Y:S01]  /*65b0*/  STG.E.U16 [R60.64], R4 ;  /* 0x000000043c007986 */ /* 0x0003e2000c101506 */
[----:B0-----:R-:W-:Y:S02]  /*65c0*/  PRMT R54, R34, 0x7632, R54 ;  /* 0x0000763222367816 */ /* 0x001fe40000000036 */
[----:B------:R-:W-:Y:S01]  /*65d0*/  FSEL R0, R187, -INF , P2 ;  /* 0xff800000bb007808 */ /* 0x000fe20001000000 */
[----:B------:R0:W-:Y:S04]  /*65e0*/  STG.E.U16 [R62.64], R20 ;  /* 0x000000143e007986 */ /* 0x0001e8000c101506 */
[----:B------:R3:W-:Y:S01]  /*65f0*/  STG.E.U16 [R64.64], R24 ;  /* 0x0000001840007986 */ /* 0x0007e2000c101506 */
[----:B--2---:R-:W-:Y:S01]  /*6600*/  PRMT R59, R23, 0x7632, R59 ;  /* 0x00007632173b7816 */ /* 0x004fe2000000003b */
[----:B------:R-:W-:-:S02]  /*6610*/  FFMA R165, R0, 0.69314718246459960938, R159 ;  /* 0x3f31721800a57823 */ /* 0x000fc4000000009f */
[----:B------:R3:W-:Y:S01]  /*6620*/  STG.E.U16 [R66.64], R28 ;  /* 0x0000001c42007986 */ /* 0x0007e2000c101506 */
[----:B-1----:R-:W-:Y:S02]  /*6630*/  PRMT R60, R27, 0x7632, R60 ;  /* 0x000076321b3c7816 */ /* 0x002fe4000000003c */
[----:B------:R-:W-:Y:S01]  /*6640*/  PRMT R61, R31, 0x7632, R61 ;  /* 0x000076321f3d7816 */ /* 0x000fe2000000003d */
[----:B------:R3:W-:Y:S01]  /*6650*/  STG.E.U16 [R68.64], R32 ;  /* 0x0000002044007986 */ /* 0x0007e2000c101506 */
[----:B0-----:R-:W-:-:S03]  /*6660*/  PRMT R63, R35, 0x7632, R63 ;  /* 0x00007632233f7816 */ /* 0x001fc6000000003f */
[----:B------:R3:W-:Y:S04]  /*6670*/  STG.E.U16 [R70.64], R5 ;  /* 0x0000000546007986 */ /* 0x0007e8000c101506 */
        /* <DEDUP_REMOVED lines=27> */
[----:B------:R-:W-:Y:S06]  /*6830*/  BAR.SYNC.DEFER_BLOCKING 0x0 ;  /* 0x0000000000007b1d */ /* 0x000fec0000010000 */
[----:B------:R3:W-:Y:S04]  /*6840*/  STS.64 [R149], R164 ;  /* 0x000000a495007388 */ /* 0x0007e80000000a00 */
[----:B------:R-:W-:Y:S06]  /*6850*/  BAR.SYNC.DEFER_BLOCKING 0x0 ;  /* 0x0000000000007b1d */ /* 0x000fec0000010000 */
[----:B------:R-:W-:Y:S05]  /*6860*/  @P0 EXIT ;  /* 0x000000000000094d */ /* 0x000fea0003800000 */
[----:B---3--:R-:W0:Y:S01]  /*6870*/  LDS R7, [R158] ;  /* 0x000000009e077984 */ /* 0x008e220000000800 */
[----:B------:R-:W-:-:S02]  /*6880*/  IMAD R2, R2, c[0x0][0x1cc], RZ ;  /* 0x0000730002027a24 */ /* 0x000fc400078e02ff */
[C---:B------:R-:W-:Y:S02]  /*6890*/  IMAD.SHL.U32 R5, R3.reuse, 0x4, RZ ;  /* 0x0000000403057824 */ /* 0x040fe400078e00ff */
[----:B------:R-:W-:Y:S02]  /*68a0*/  IMAD.SHL.U32 R0, R2, 0x4, RZ ;  /* 0x0000000402007824 */ /* 0x000fe400078e00ff */
[----:B------:R-:W-:-:S04]  /*68b0*/  IMAD.HI R4, R3, 0x4, RZ ;  /* 0x0000000403047827 */ /* 0x000fc800078e02ff */
[----:B------:R-:W-:Y:S01]  /*68c0*/  IMAD.HI R3, R2, 0x4, RZ ;  /* 0x0000000402037827 */ /* 0x000fe200078e02ff */
[----:B------:R-:W-:-:S04]  /*68d0*/  IADD3 R2, P0, P1, R5, c[0x0][0x180], R0 ;  /* 0x0000600005027a10 */ /* 0x000fc8000791e000 */
[----:B------:R-:W-:-:S05]  /*68e0*/  IADD3.X R3, R4, c[0x0][0x184], R3, P0, P1 ;  /* 0x0000610004037a10 */ /* 0x000fca00007e2403 */
[----:B0-----:R-:W-:Y:S01]  /*68f0*/  STG.E [R2.64], R7 ;  /* 0x0000000702007986 */ /* 0x001fe2000c101906 */
[----:B------:R-:W-:Y:S05]  /*6900*/  EXIT ;  /* 0x000000000000794d */ /* 0x000fea0003800000 */
.L_x_2:
[----:B------:R-:W-:-:S00]  /*6910*/  BRA `(.L_x_2) ;  /* 0xfffffff000007947 */ /* 0x000fc0000383ffff */
[----:B------:R-:W-:-:S00]  /*6920*/  NOP ;  /* 0x0000000000007918 */ /* 0x000fc00000000000 */
        /* <DEDUP_REMOVED lines=13> */
.L_x_3:


//--------------------- .nv.global.init           --------------------------
	.section	.nv.global.init,"aw",@progbits
.nv.global.init:
	.type		_$_str,@object
	.size		_$_str,(.L_0 - _$_str)
_$_str:
        /*0000*/ 	.byte	0x5f, 0x5f, 0x43, 0x55, 0x44, 0x41, 0x5f, 0x46, 0x54, 0x5a, 0x00
.L_0:


//--------------------- .nv.shared.attn_fwd       --------------------------
	.section	.nv.shared.attn_fwd,"aw",@nobits
	.sectionflags	@""
	.align	16
